//
// Generated by NVIDIA NVVM Compiler
//
// Compiler Build ID: CL-36424714
// Cuda compilation tools, release 13.0, V13.0.88
// Based on NVVM 20.0.0
//

.version 9.0
.target sm_100
.address_size 64

	// .globl	_Z13kernel_renderP7polygoniP6uchar46VectorS1_S3_S3_iid
.func  (.param .align 16 .b8 func_retval0[16]) __internal_trig_reduction_slowpathd
(
	.param .b64 __internal_trig_reduction_slowpathd_param_0
)
;
.global .align 8 .b8 __cudart_i2opi_d[144] = {8, 93, 141, 31, 177, 95, 251, 107, 234, 146, 82, 138, 247, 57, 7, 61, 123, 241, 229, 235, 199, 186, 39, 117, 45, 234, 95, 158, 102, 63, 70, 79, 183, 9, 203, 39, 207, 126, 54, 109, 31, 109, 10, 90, 139, 17, 47, 239, 15, 152, 5, 222, 255, 151, 248, 31, 59, 40, 249, 189, 139, 95, 132, 156, 244, 57, 83, 131, 57, 214, 145, 57, 65, 126, 95, 180, 38, 112, 156, 233, 132, 68, 187, 46, 245, 53, 130, 232, 62, 167, 41, 177, 28, 235, 29, 254, 28, 146, 209, 9, 234, 46, 73, 6, 224, 210, 77, 66, 58, 110, 36, 183, 97, 197, 187, 222, 171, 99, 81, 254, 65, 144, 67, 60, 153, 149, 98, 219, 192, 221, 52, 245, 209, 87, 39, 252, 41, 21, 68, 78, 110, 131, 249, 162};

.visible .entry _Z13kernel_renderP7polygoniP6uchar46VectorS1_S3_S3_iid(
	.param .u64 .ptr .align 1 _Z13kernel_renderP7polygoniP6uchar46VectorS1_S3_S3_iid_param_0,
	.param .u32 _Z13kernel_renderP7polygoniP6uchar46VectorS1_S3_S3_iid_param_1,
	.param .u64 .ptr .align 1 _Z13kernel_renderP7polygoniP6uchar46VectorS1_S3_S3_iid_param_2,
	.param .align 8 .b8 _Z13kernel_renderP7polygoniP6uchar46VectorS1_S3_S3_iid_param_3[24],
	.param .align 4 .b8 _Z13kernel_renderP7polygoniP6uchar46VectorS1_S3_S3_iid_param_4[4],
	.param .align 8 .b8 _Z13kernel_renderP7polygoniP6uchar46VectorS1_S3_S3_iid_param_5[24],
	.param .align 8 .b8 _Z13kernel_renderP7polygoniP6uchar46VectorS1_S3_S3_iid_param_6[24],
	.param .u32 _Z13kernel_renderP7polygoniP6uchar46VectorS1_S3_S3_iid_param_7,
	.param .u32 _Z13kernel_renderP7polygoniP6uchar46VectorS1_S3_S3_iid_param_8,
	.param .f64 _Z13kernel_renderP7polygoniP6uchar46VectorS1_S3_S3_iid_param_9
)
{
	.reg .pred 	%p<40>;
	.reg .b16 	%rs<31>;
	.reg .b32 	%r<66>;
	.reg .b64 	%rd<16>;
	.reg .b64 	%fd<262>;

	ld.param.u32 	%r24, [_Z13kernel_renderP7polygoniP6uchar46VectorS1_S3_S3_iid_param_4];
	bfe.u32 	%r26, %r24, 16, 8;
	cvt.u16.u32 	%rs14, %r26;
	bfe.u32 	%r27, %r24, 8, 8;
	cvt.u16.u32 	%rs13, %r27;
	bfe.u32 	%r28, %r24, 0, 8;
	cvt.u16.u32 	%rs12, %r28;
	ld.param.f64 	%fd92, [_Z13kernel_renderP7polygoniP6uchar46VectorS1_S3_S3_iid_param_6+16];
	ld.param.f64 	%fd91, [_Z13kernel_renderP7polygoniP6uchar46VectorS1_S3_S3_iid_param_6+8];
	ld.param.f64 	%fd90, [_Z13kernel_renderP7polygoniP6uchar46VectorS1_S3_S3_iid_param_6];
	ld.param.f64 	%fd89, [_Z13kernel_renderP7polygoniP6uchar46VectorS1_S3_S3_iid_param_5+16];
	ld.param.f64 	%fd88, [_Z13kernel_renderP7polygoniP6uchar46VectorS1_S3_S3_iid_param_5+8];
	ld.param.f64 	%fd87, [_Z13kernel_renderP7polygoniP6uchar46VectorS1_S3_S3_iid_param_5];
	ld.param.f64 	%fd86, [_Z13kernel_renderP7polygoniP6uchar46VectorS1_S3_S3_iid_param_3+16];
	ld.param.f64 	%fd85, [_Z13kernel_renderP7polygoniP6uchar46VectorS1_S3_S3_iid_param_3+8];
	ld.param.f64 	%fd84, [_Z13kernel_renderP7polygoniP6uchar46VectorS1_S3_S3_iid_param_3];
	ld.param.u64 	%rd6, [_Z13kernel_renderP7polygoniP6uchar46VectorS1_S3_S3_iid_param_0];
	ld.param.u32 	%r21, [_Z13kernel_renderP7polygoniP6uchar46VectorS1_S3_S3_iid_param_1];
	ld.param.u32 	%r22, [_Z13kernel_renderP7polygoniP6uchar46VectorS1_S3_S3_iid_param_7];
	ld.param.u32 	%r23, [_Z13kernel_renderP7polygoniP6uchar46VectorS1_S3_S3_iid_param_8];
	ld.param.f64 	%fd93, [_Z13kernel_renderP7polygoniP6uchar46VectorS1_S3_S3_iid_param_9];
	cvta.to.global.u64 	%rd1, %rd6;
	mov.u32 	%r29, %ntid.x;
	mov.u32 	%r30, %ctaid.x;
	mov.u32 	%r31, %tid.x;
	mad.lo.s32 	%r58, %r29, %r30, %r31;
	mov.u32 	%r32, %ntid.y;
	mov.u32 	%r33, %ctaid.y;
	mov.u32 	%r34, %tid.y;
	mad.lo.s32 	%r2, %r32, %r33, %r34;
	cvt.rn.f64.s32 	%fd1, %r22;
	cvt.rn.f64.s32 	%fd2, %r23;
	mul.f64 	%fd94, %fd93, 0d400921FB54442D18;
	div.rn.f64 	%fd3, %fd94, 0d4076800000000000;
	abs.f64 	%fd4, %fd3;
	setp.neu.f64 	%p3, %fd4, 0d7FF0000000000000;
	@%p3 bra 	$L__BB0_2;
	mov.f64 	%fd100, 0d0000000000000000;
	mul.rn.f64 	%fd257, %fd3, %fd100;
	mov.pred 	%p39, -1;
	bra.uni 	$L__BB0_5;
$L__BB0_2:
	mul.f64 	%fd95, %fd3, 0d3FE45F306DC9C883;
	cvt.rni.s32.f64 	%r57, %fd95;
	cvt.rn.f64.s32 	%fd96, %r57;
	fma.rn.f64 	%fd97, %fd96, 0dBFF921FB54442D18, %fd3;
	fma.rn.f64 	%fd98, %fd96, 0dBC91A62633145C00, %fd97;
	fma.rn.f64 	%fd257, %fd96, 0dB97B839A252049C0, %fd98;
	setp.ltu.f64 	%p4, %fd4, 0d41E0000000000000;
	@%p4 bra 	$L__BB0_4;
	{ // callseq 0, 0
	.param .b64 param0;
	st.param.f64 	[param0], %fd3;
	.param .align 16 .b8 retval0[16];
	call.uni (retval0), 
	__internal_trig_reduction_slowpathd, 
	(
	param0
	);
	ld.param.f64 	%fd257, [retval0];
	ld.param.b32 	%r57, [retval0+8];
	} // callseq 0
$L__BB0_4:
	and.b32  	%r36, %r57, 1;
	setp.eq.b32 	%p5, %r36, 1;
	not.pred 	%p39, %p5;
$L__BB0_5:
	mul.f64 	%fd101, %fd257, %fd257;
	fma.rn.f64 	%fd102, %fd101, 0d3EE48DAC2799BCB9, 0dBEF9757C5B27EBB1;
	fma.rn.f64 	%fd103, %fd102, %fd101, 0d3F0980E90FD91E04;
	fma.rn.f64 	%fd104, %fd103, %fd101, 0dBEFAE2B0417D7E1D;
	fma.rn.f64 	%fd105, %fd104, %fd101, 0d3F119F5341BFBA57;
	fma.rn.f64 	%fd106, %fd105, %fd101, 0d3F15E791A00F6919;
	fma.rn.f64 	%fd107, %fd106, %fd101, 0d3F2FF2E7FADEC73A;
	fma.rn.f64 	%fd108, %fd107, %fd101, 0d3F434BC1B206DA62;
	fma.rn.f64 	%fd109, %fd108, %fd101, 0d3F57DB18EF2F83F9;
	fma.rn.f64 	%fd110, %fd109, %fd101, 0d3F6D6D2E7AE49FBC;
	fma.rn.f64 	%fd111, %fd110, %fd101, 0d3F8226E3A816A776;
	fma.rn.f64 	%fd112, %fd111, %fd101, 0d3F9664F485D25660;
	fma.rn.f64 	%fd113, %fd112, %fd101, 0d3FABA1BA1BABF31D;
	fma.rn.f64 	%fd114, %fd113, %fd101, 0d3FC11111111105D2;
	fma.rn.f64 	%fd115, %fd114, %fd101, 0d3FD555555555555E;
	mul.f64 	%fd10, %fd101, %fd115;
	fma.rn.f64 	%fd258, %fd10, %fd257, %fd257;
	@%p39 bra 	$L__BB0_7;
	sub.f64 	%fd116, %fd258, %fd257;
	neg.f64 	%fd117, %fd116;
	fma.rn.f64 	%fd118, %fd10, %fd257, %fd117;
	rcp.approx.ftz.f64 	%fd119, %fd258;
	neg.f64 	%fd120, %fd258;
	fma.rn.f64 	%fd121, %fd120, %fd119, 0d3FF0000000000000;
	fma.rn.f64 	%fd122, %fd121, %fd121, %fd121;
	fma.rn.f64 	%fd123, %fd122, %fd119, %fd119;
	neg.f64 	%fd124, %fd123;
	fma.rn.f64 	%fd125, %fd258, %fd124, 0d3FF0000000000000;
	fma.rn.f64 	%fd126, %fd124, %fd118, %fd125;
	fma.rn.f64 	%fd258, %fd126, %fd124, %fd124;
$L__BB0_7:
	sub.f64 	%fd127, %fd90, %fd87;
	sub.f64 	%fd128, %fd91, %fd88;
	sub.f64 	%fd129, %fd92, %fd89;
	mul.f64 	%fd130, %fd128, %fd128;
	fma.rn.f64 	%fd131, %fd127, %fd127, %fd130;
	fma.rn.f64 	%fd132, %fd129, %fd129, %fd131;
	sqrt.rn.f64 	%fd133, %fd132;
	div.rn.f64 	%fd14, %fd127, %fd133;
	div.rn.f64 	%fd15, %fd128, %fd133;
	div.rn.f64 	%fd16, %fd129, %fd133;
	mul.f64 	%fd134, %fd16, 0d0000000000000000;
	sub.f64 	%fd135, %fd15, %fd134;
	sub.f64 	%fd136, %fd134, %fd14;
	mul.f64 	%fd137, %fd14, 0d0000000000000000;
	mul.f64 	%fd138, %fd15, 0d0000000000000000;
	sub.f64 	%fd139, %fd137, %fd138;
	mul.f64 	%fd140, %fd136, %fd136;
	fma.rn.f64 	%fd141, %fd135, %fd135, %fd140;
	fma.rn.f64 	%fd142, %fd139, %fd139, %fd141;
	sqrt.rn.f64 	%fd143, %fd142;
	div.rn.f64 	%fd17, %fd135, %fd143;
	div.rn.f64 	%fd18, %fd136, %fd143;
	div.rn.f64 	%fd19, %fd139, %fd143;
	mul.f64 	%fd144, %fd16, %fd18;
	mul.f64 	%fd145, %fd15, %fd19;
	sub.f64 	%fd146, %fd144, %fd145;
	mul.f64 	%fd147, %fd14, %fd19;
	mul.f64 	%fd148, %fd16, %fd17;
	sub.f64 	%fd149, %fd147, %fd148;
	mul.f64 	%fd150, %fd15, %fd17;
	mul.f64 	%fd151, %fd14, %fd18;
	sub.f64 	%fd152, %fd150, %fd151;
	mul.f64 	%fd153, %fd149, %fd149;
	fma.rn.f64 	%fd154, %fd146, %fd146, %fd153;
	fma.rn.f64 	%fd155, %fd152, %fd152, %fd154;
	sqrt.rn.f64 	%fd156, %fd155;
	div.rn.f64 	%fd20, %fd146, %fd156;
	div.rn.f64 	%fd21, %fd149, %fd156;
	div.rn.f64 	%fd22, %fd152, %fd156;
	setp.ge.s32 	%p7, %r58, %r22;
	@%p7 bra 	$L__BB0_30;
	rcp.rn.f64 	%fd157, %fd258;
	mul.f64 	%fd23, %fd14, %fd157;
	mul.f64 	%fd24, %fd15, %fd157;
	mul.f64 	%fd25, %fd16, %fd157;
	add.f64 	%fd158, %fd2, 0dBFF0000000000000;
	mov.f64 	%fd159, 0d4000000000000000;
	div.rn.f64 	%fd26, %fd159, %fd158;
	add.f64 	%fd160, %fd1, 0dBFF0000000000000;
	div.rn.f64 	%fd27, %fd159, %fd160;
	neg.s32 	%r8, %r21;
	add.s64 	%rd2, %rd1, 32;
$L__BB0_9:
	setp.ge.s32 	%p8, %r2, %r23;
	@%p8 bra 	$L__BB0_29;
	mov.u32 	%r59, %r2;
$L__BB0_11:
	setp.lt.s32 	%p9, %r21, 1;
	cvt.rn.f64.u32 	%fd162, %r59;
	fma.rn.f64 	%fd163, %fd26, %fd162, 0dBFF0000000000000;
	cvt.rn.f64.s32 	%fd164, %r23;
	mul.f64 	%fd165, %fd163, %fd164;
	cvt.rn.f64.s32 	%fd166, %r22;
	div.rn.f64 	%fd167, %fd165, %fd166;
	mul.f64 	%fd168, %fd20, %fd167;
	cvt.rn.f64.s32 	%fd169, %r58;
	fma.rn.f64 	%fd170, %fd27, %fd169, 0dBFF0000000000000;
	fma.rn.f64 	%fd171, %fd17, %fd170, %fd168;
	add.f64 	%fd172, %fd23, %fd171;
	mul.f64 	%fd173, %fd21, %fd167;
	fma.rn.f64 	%fd174, %fd18, %fd170, %fd173;
	add.f64 	%fd175, %fd24, %fd174;
	mul.f64 	%fd176, %fd22, %fd167;
	fma.rn.f64 	%fd177, %fd19, %fd170, %fd176;
	add.f64 	%fd178, %fd25, %fd177;
	mul.f64 	%fd179, %fd175, %fd175;
	fma.rn.f64 	%fd180, %fd172, %fd172, %fd179;
	fma.rn.f64 	%fd181, %fd178, %fd178, %fd180;
	sqrt.rn.f64 	%fd182, %fd181;
	div.rn.f64 	%fd28, %fd172, %fd182;
	div.rn.f64 	%fd29, %fd175, %fd182;
	div.rn.f64 	%fd30, %fd178, %fd182;
	mov.u32 	%r63, %r21;
	@%p9 bra 	$L__BB0_19;
	mov.b32 	%r61, 0;
	mov.u64 	%rd15, %rd2;
	mov.u32 	%r60, %r8;
	mov.u32 	%r63, %r21;
$L__BB0_13:
	ld.global.f64 	%fd184, [%rd15+-8];
	ld.global.f64 	%fd185, [%rd15];
	ld.global.f64 	%fd186, [%rd15+8];
	ld.global.f64 	%fd32, [%rd15+-32];
	ld.global.f64 	%fd33, [%rd15+-24];
	ld.global.f64 	%fd34, [%rd15+-16];
	sub.f64 	%fd35, %fd184, %fd32;
	sub.f64 	%fd36, %fd185, %fd33;
	sub.f64 	%fd37, %fd186, %fd34;
	ld.global.f64 	%fd187, [%rd15+16];
	ld.global.f64 	%fd188, [%rd15+24];
	ld.global.f64 	%fd189, [%rd15+32];
	sub.f64 	%fd38, %fd187, %fd32;
	sub.f64 	%fd39, %fd188, %fd33;
	sub.f64 	%fd40, %fd189, %fd34;
	mul.f64 	%fd190, %fd29, %fd40;
	mul.f64 	%fd191, %fd30, %fd39;
	sub.f64 	%fd41, %fd190, %fd191;
	mul.f64 	%fd192, %fd30, %fd38;
	mul.f64 	%fd193, %fd28, %fd40;
	sub.f64 	%fd42, %fd192, %fd193;
	mul.f64 	%fd194, %fd28, %fd39;
	mul.f64 	%fd195, %fd29, %fd38;
	sub.f64 	%fd43, %fd194, %fd195;
	mul.f64 	%fd196, %fd36, %fd42;
	fma.rn.f64 	%fd197, %fd35, %fd41, %fd196;
	fma.rn.f64 	%fd44, %fd37, %fd43, %fd197;
	abs.f64 	%fd198, %fd44;
	setp.lt.f64 	%p10, %fd198, 0d3DDB7CDFD9D7BDBB;
	@%p10 bra 	$L__BB0_18;
	sub.f64 	%fd45, %fd87, %fd32;
	sub.f64 	%fd46, %fd88, %fd33;
	sub.f64 	%fd47, %fd89, %fd34;
	mul.f64 	%fd199, %fd42, %fd46;
	fma.rn.f64 	%fd200, %fd41, %fd45, %fd199;
	fma.rn.f64 	%fd201, %fd43, %fd47, %fd200;
	rcp.rn.f64 	%fd48, %fd44;
	mul.f64 	%fd49, %fd48, %fd201;
	setp.ltu.f64 	%p11, %fd49, 0d0000000000000000;
	setp.gtu.f64 	%p12, %fd49, 0d3FF0000000000000;
	or.pred  	%p13, %p11, %p12;
	@%p13 bra 	$L__BB0_18;
	mul.f64 	%fd202, %fd37, %fd46;
	mul.f64 	%fd203, %fd36, %fd47;
	sub.f64 	%fd50, %fd202, %fd203;
	mul.f64 	%fd204, %fd35, %fd47;
	mul.f64 	%fd205, %fd37, %fd45;
	sub.f64 	%fd51, %fd204, %fd205;
	mul.f64 	%fd206, %fd36, %fd45;
	mul.f64 	%fd207, %fd35, %fd46;
	sub.f64 	%fd52, %fd206, %fd207;
	mul.f64 	%fd208, %fd29, %fd51;
	fma.rn.f64 	%fd209, %fd28, %fd50, %fd208;
	fma.rn.f64 	%fd210, %fd30, %fd52, %fd209;
	mul.f64 	%fd211, %fd48, %fd210;
	setp.ltu.f64 	%p14, %fd211, 0d0000000000000000;
	add.f64 	%fd212, %fd49, %fd211;
	setp.gtu.f64 	%p15, %fd212, 0d3FF0000000000000;
	or.pred  	%p16, %p14, %p15;
	@%p16 bra 	$L__BB0_18;
	mul.f64 	%fd213, %fd39, %fd51;
	fma.rn.f64 	%fd214, %fd38, %fd50, %fd213;
	fma.rn.f64 	%fd215, %fd40, %fd52, %fd214;
	div.rn.f64 	%fd53, %fd215, %fd44;
	setp.ltu.f64 	%p17, %fd53, 0d0000000000000000;
	@%p17 bra 	$L__BB0_18;
	setp.eq.s32 	%p18, %r63, %r21;
	setp.ge.f64 	%p19, %fd260, %fd53;
	or.pred  	%p20, %p18, %p19;
	selp.b32 	%r63, %r61, %r63, %p20;
	selp.f64 	%fd260, %fd53, %fd260, %p20;
$L__BB0_18:
	add.s32 	%r61, %r61, 1;
	add.s32 	%r60, %r60, 1;
	setp.ne.s32 	%p21, %r60, 0;
	add.s64 	%rd15, %rd15, 80;
	@%p21 bra 	$L__BB0_13;
$L__BB0_19:
	setp.eq.s32 	%p22, %r63, %r21;
	mov.b16 	%rs28, 0;
	mov.u16 	%rs29, %rs28;
	mov.u16 	%rs30, %rs28;
	@%p22 bra 	$L__BB0_28;
	setp.lt.s32 	%p23, %r21, 1;
	fma.rn.f64 	%fd57, %fd28, %fd260, %fd87;
	fma.rn.f64 	%fd58, %fd29, %fd260, %fd88;
	fma.rn.f64 	%fd59, %fd30, %fd260, %fd89;
	sub.f64 	%fd216, %fd84, %fd57;
	sub.f64 	%fd217, %fd85, %fd58;
	sub.f64 	%fd218, %fd86, %fd59;
	mul.f64 	%fd219, %fd217, %fd217;
	fma.rn.f64 	%fd220, %fd216, %fd216, %fd219;
	fma.rn.f64 	%fd221, %fd218, %fd218, %fd220;
	sqrt.rn.f64 	%fd60, %fd221;
	div.rn.f64 	%fd61, %fd216, %fd60;
	div.rn.f64 	%fd62, %fd217, %fd60;
	div.rn.f64 	%fd63, %fd218, %fd60;
	@%p23 bra 	$L__BB0_27;
	mov.b32 	%r65, 0;
$L__BB0_22:
	mul.wide.u32 	%rd7, %r65, 80;
	add.s64 	%rd8, %rd1, %rd7;
	ld.global.f64 	%fd222, [%rd8+24];
	ld.global.f64 	%fd223, [%rd8+32];
	ld.global.f64 	%fd224, [%rd8+40];
	ld.global.f64 	%fd64, [%rd8];
	ld.global.f64 	%fd65, [%rd8+8];
	ld.global.f64 	%fd66, [%rd8+16];
	sub.f64 	%fd67, %fd222, %fd64;
	sub.f64 	%fd68, %fd223, %fd65;
	sub.f64 	%fd69, %fd224, %fd66;
	ld.global.f64 	%fd225, [%rd8+48];
	ld.global.f64 	%fd226, [%rd8+56];
	ld.global.f64 	%fd227, [%rd8+64];
	sub.f64 	%fd70, %fd225, %fd64;
	sub.f64 	%fd71, %fd226, %fd65;
	sub.f64 	%fd72, %fd227, %fd66;
	mul.f64 	%fd228, %fd62, %fd72;
	mul.f64 	%fd229, %fd63, %fd71;
	sub.f64 	%fd73, %fd228, %fd229;
	mul.f64 	%fd230, %fd63, %fd70;
	mul.f64 	%fd231, %fd61, %fd72;
	sub.f64 	%fd74, %fd230, %fd231;
	mul.f64 	%fd232, %fd61, %fd71;
	mul.f64 	%fd233, %fd62, %fd70;
	sub.f64 	%fd75, %fd232, %fd233;
	mul.f64 	%fd234, %fd68, %fd74;
	fma.rn.f64 	%fd235, %fd67, %fd73, %fd234;
	fma.rn.f64 	%fd76, %fd69, %fd75, %fd235;
	abs.f64 	%fd236, %fd76;
	setp.lt.f64 	%p24, %fd236, 0d3DDB7CDFD9D7BDBB;
	@%p24 bra 	$L__BB0_26;
	sub.f64 	%fd77, %fd57, %fd64;
	sub.f64 	%fd78, %fd58, %fd65;
	sub.f64 	%fd79, %fd59, %fd66;
	mul.f64 	%fd237, %fd74, %fd78;
	fma.rn.f64 	%fd238, %fd73, %fd77, %fd237;
	fma.rn.f64 	%fd239, %fd75, %fd79, %fd238;
	div.rn.f64 	%fd80, %fd239, %fd76;
	setp.ltu.f64 	%p25, %fd80, 0d0000000000000000;
	setp.gtu.f64 	%p26, %fd80, 0d3FF0000000000000;
	or.pred  	%p27, %p25, %p26;
	@%p27 bra 	$L__BB0_26;
	mul.f64 	%fd240, %fd69, %fd78;
	mul.f64 	%fd241, %fd68, %fd79;
	sub.f64 	%fd81, %fd240, %fd241;
	mul.f64 	%fd242, %fd67, %fd79;
	mul.f64 	%fd243, %fd69, %fd77;
	sub.f64 	%fd82, %fd242, %fd243;
	mul.f64 	%fd244, %fd68, %fd77;
	mul.f64 	%fd245, %fd67, %fd78;
	sub.f64 	%fd83, %fd244, %fd245;
	mul.f64 	%fd246, %fd62, %fd82;
	fma.rn.f64 	%fd247, %fd61, %fd81, %fd246;
	fma.rn.f64 	%fd248, %fd63, %fd83, %fd247;
	div.rn.f64 	%fd249, %fd248, %fd76;
	setp.ltu.f64 	%p28, %fd249, 0d0000000000000000;
	add.f64 	%fd250, %fd80, %fd249;
	setp.gtu.f64 	%p29, %fd250, 0d3FF0000000000000;
	or.pred  	%p30, %p28, %p29;
	@%p30 bra 	$L__BB0_26;
	mul.f64 	%fd251, %fd71, %fd82;
	fma.rn.f64 	%fd252, %fd70, %fd81, %fd251;
	fma.rn.f64 	%fd253, %fd72, %fd83, %fd252;
	div.rn.f64 	%fd254, %fd253, %fd76;
	setp.gt.f64 	%p31, %fd254, 0d0000000000000000;
	setp.ge.f64 	%p32, %fd60, %fd254;
	and.pred  	%p33, %p31, %p32;
	setp.ne.s32 	%p34, %r65, %r63;
	and.pred  	%p35, %p33, %p34;
	mov.u16 	%rs29, %rs28;
	mov.u16 	%rs30, %rs28;
	@%p35 bra 	$L__BB0_28;
$L__BB0_26:
	add.s32 	%r65, %r65, 1;
	setp.ne.s32 	%p36, %r65, %r21;
	@%p36 bra 	$L__BB0_22;
$L__BB0_27:
	mul.wide.s32 	%rd9, %r63, 80;
	add.s64 	%rd10, %rd1, %rd9;
	.pragma "used_bytes_mask 7";
	ld.global.u32 	%r39, [%rd10+72];
	bfe.u32 	%r40, %r39, 0, 8;
	cvt.u16.u32 	%rs24, %r40;
	bfe.u32 	%r41, %r39, 8, 8;
	cvt.u16.u32 	%rs25, %r41;
	bfe.u32 	%r42, %r39, 16, 8;
	cvt.u16.u32 	%rs26, %r42;
	mul.lo.s16 	%rs28, %rs24, %rs12;
	mul.lo.s16 	%rs29, %rs25, %rs13;
	mul.lo.s16 	%rs30, %rs26, %rs14;
$L__BB0_28:
	mov.b16 	%rs27, 255;
	ld.param.u64 	%rd14, [_Z13kernel_renderP7polygoniP6uchar46VectorS1_S3_S3_iid_param_2];
	not.b32 	%r43, %r59;
	add.s32 	%r44, %r23, %r43;
	mad.lo.s32 	%r45, %r44, %r22, %r58;
	cvta.to.global.u64 	%rd11, %rd14;
	mul.wide.s32 	%rd12, %r45, 4;
	add.s64 	%rd13, %rd11, %rd12;
	cvt.u32.u16 	%r46, %rs28;
	cvt.u32.u16 	%r47, %rs29;
	prmt.b32 	%r48, %r46, %r47, 0x3340U;
	cvt.u32.u16 	%r49, %rs30;
	cvt.u32.u16 	%r50, %rs27;
	prmt.b32 	%r51, %r49, %r50, 0x3340U;
	prmt.b32 	%r52, %r48, %r51, 0x5410U;
	st.global.u32 	[%rd13], %r52;
	mov.u32 	%r53, %ntid.y;
	mov.u32 	%r54, %nctaid.y;
	mad.lo.s32 	%r59, %r53, %r54, %r59;
	setp.lt.s32 	%p37, %r59, %r23;
	@%p37 bra 	$L__BB0_11;
$L__BB0_29:
	mov.u32 	%r55, %ntid.x;
	mov.u32 	%r56, %nctaid.x;
	mad.lo.s32 	%r58, %r55, %r56, %r58;
	setp.lt.s32 	%p38, %r58, %r22;
	@%p38 bra 	$L__BB0_9;
$L__BB0_30:
	ret;

}
	// .globl	_Z11kernel_ssaaiP6uchar4S0_ii
.visible .entry _Z11kernel_ssaaiP6uchar4S0_ii(
	.param .u32 _Z11kernel_ssaaiP6uchar4S0_ii_param_0,
	.param .u64 .ptr .align 1 _Z11kernel_ssaaiP6uchar4S0_ii_param_1,
	.param .u64 .ptr .align 1 _Z11kernel_ssaaiP6uchar4S0_ii_param_2,
	.param .u32 _Z11kernel_ssaaiP6uchar4S0_ii_param_3,
	.param .u32 _Z11kernel_ssaaiP6uchar4S0_ii_param_4
)
{
	.reg .pred 	%p<22>;
	.reg .b32 	%r<334>;
	.reg .b64 	%rd<53>;

	ld.param.u32 	%r110, [_Z11kernel_ssaaiP6uchar4S0_ii_param_0];
	ld.param.u64 	%rd4, [_Z11kernel_ssaaiP6uchar4S0_ii_param_1];
	ld.param.u64 	%rd3, [_Z11kernel_ssaaiP6uchar4S0_ii_param_2];
	ld.param.u32 	%r111, [_Z11kernel_ssaaiP6uchar4S0_ii_param_3];
	cvta.to.global.u64 	%rd1, %rd4;
	cvta.to.global.u64 	%rd2, %rd3;
	mov.u32 	%r113, %ntid.x;
	mov.u32 	%r114, %ctaid.x;
	mov.u32 	%r115, %tid.x;
	mad.lo.s32 	%r289, %r113, %r114, %r115;
	mov.u32 	%r116, %ntid.y;
	mov.u32 	%r117, %ctaid.y;
	mov.u32 	%r118, %tid.y;
	mad.lo.s32 	%r2, %r116, %r117, %r118;
	mov.u32 	%r119, %nctaid.x;
	mul.lo.s32 	%r3, %r113, %r119;
	mov.u32 	%r120, %nctaid.y;
	mul.lo.s32 	%r4, %r116, %r120;
	setp.ge.s32 	%p1, %r289, %r111;
	@%p1 bra 	$L__BB1_28;
	setp.lt.s32 	%p2, %r110, 1;
	@%p2 bra 	$L__BB1_19;
	add.s32 	%r5, %r110, -1;
	and.b32  	%r6, %r110, 7;
	and.b32  	%r7, %r110, 3;
	and.b32  	%r8, %r110, 2147483640;
	and.b32  	%r9, %r110, 1;
	neg.s32 	%r10, %r8;
	mul.lo.s32 	%r11, %r111, %r110;
$L__BB1_3:
	ld.param.u32 	%r287, [_Z11kernel_ssaaiP6uchar4S0_ii_param_4];
	setp.ge.s32 	%p11, %r2, %r287;
	mov.u32 	%r290, %r2;
	@%p11 bra 	$L__BB1_4;
	bra.uni 	$L__BB1_5;
$L__BB1_4:
	mov.u32 	%r282, %ntid.x;
	mov.u32 	%r283, %nctaid.x;
	mad.lo.s32 	%r289, %r282, %r283, %r289;
	setp.lt.s32 	%p21, %r289, %r111;
	@%p21 bra 	$L__BB1_3;
	bra.uni 	$L__BB1_28;
$L__BB1_5:
	mul.lo.s32 	%r15, %r290, %r110;
	mad.lo.s32 	%r141, %r111, %r15, %r111;
	add.s32 	%r142, %r289, %r141;
	mul.lo.s32 	%r16, %r110, %r142;
	add.s32 	%r143, %r15, 2;
	mad.lo.s32 	%r144, %r111, %r143, %r289;
	mul.lo.s32 	%r17, %r110, %r144;
	add.s32 	%r145, %r15, 3;
	mad.lo.s32 	%r146, %r111, %r145, %r289;
	mul.lo.s32 	%r18, %r110, %r146;
	add.s32 	%r147, %r15, 4;
	mad.lo.s32 	%r148, %r111, %r147, %r289;
	mul.lo.s32 	%r19, %r110, %r148;
	add.s32 	%r149, %r15, 5;
	mad.lo.s32 	%r150, %r111, %r149, %r289;
	mul.lo.s32 	%r20, %r110, %r150;
	add.s32 	%r151, %r15, 6;
	mad.lo.s32 	%r152, %r111, %r151, %r289;
	mul.lo.s32 	%r21, %r110, %r152;
	add.s32 	%r153, %r15, 7;
	mad.lo.s32 	%r154, %r111, %r153, %r289;
	mul.lo.s32 	%r22, %r110, %r154;
	mad.lo.s32 	%r155, %r11, %r290, %r289;
	mul.lo.s32 	%r23, %r110, %r155;
	mov.b32 	%r291, 0;
	mov.u32 	%r330, %r291;
	mov.u32 	%r329, %r291;
	mov.u32 	%r328, %r291;
$L__BB1_6:
	setp.lt.u32 	%p12, %r5, 7;
	mov.b32 	%r317, 0;
	@%p12 bra 	$L__BB1_9;
	add.s32 	%r302, %r16, %r291;
	add.s32 	%r301, %r17, %r291;
	add.s32 	%r300, %r18, %r291;
	add.s32 	%r299, %r19, %r291;
	add.s32 	%r298, %r20, %r291;
	add.s32 	%r297, %r21, %r291;
	add.s32 	%r296, %r22, %r291;
	add.s32 	%r295, %r23, %r291;
	mov.u32 	%r303, %r10;
$L__BB1_8:
	.pragma "nounroll";
	mul.wide.s32 	%rd19, %r295, 4;
	add.s64 	%rd20, %rd1, %rd19;
	.pragma "used_bytes_mask 7";
	ld.global.u32 	%r158, [%rd20];
	bfe.u32 	%r159, %r158, 0, 8;
	add.s32 	%r160, %r328, %r159;
	bfe.u32 	%r161, %r158, 8, 8;
	add.s32 	%r162, %r329, %r161;
	bfe.u32 	%r163, %r158, 16, 8;
	add.s32 	%r164, %r330, %r163;
	mul.wide.s32 	%rd21, %r302, 4;
	add.s64 	%rd22, %rd1, %rd21;
	.pragma "used_bytes_mask 7";
	ld.global.u32 	%r165, [%rd22];
	bfe.u32 	%r166, %r165, 0, 8;
	add.s32 	%r167, %r160, %r166;
	bfe.u32 	%r168, %r165, 8, 8;
	add.s32 	%r169, %r162, %r168;
	bfe.u32 	%r170, %r165, 16, 8;
	add.s32 	%r171, %r164, %r170;
	mul.wide.s32 	%rd23, %r301, 4;
	add.s64 	%rd24, %rd1, %rd23;
	.pragma "used_bytes_mask 7";
	ld.global.u32 	%r172, [%rd24];
	bfe.u32 	%r173, %r172, 0, 8;
	add.s32 	%r174, %r167, %r173;
	bfe.u32 	%r175, %r172, 8, 8;
	add.s32 	%r176, %r169, %r175;
	bfe.u32 	%r177, %r172, 16, 8;
	add.s32 	%r178, %r171, %r177;
	mul.wide.s32 	%rd25, %r300, 4;
	add.s64 	%rd26, %rd1, %rd25;
	.pragma "used_bytes_mask 7";
	ld.global.u32 	%r179, [%rd26];
	bfe.u32 	%r180, %r179, 0, 8;
	add.s32 	%r181, %r174, %r180;
	bfe.u32 	%r182, %r179, 8, 8;
	add.s32 	%r183, %r176, %r182;
	bfe.u32 	%r184, %r179, 16, 8;
	add.s32 	%r185, %r178, %r184;
	mul.wide.s32 	%rd27, %r299, 4;
	add.s64 	%rd28, %rd1, %rd27;
	.pragma "used_bytes_mask 7";
	ld.global.u32 	%r186, [%rd28];
	bfe.u32 	%r187, %r186, 0, 8;
	add.s32 	%r188, %r181, %r187;
	bfe.u32 	%r189, %r186, 8, 8;
	add.s32 	%r190, %r183, %r189;
	bfe.u32 	%r191, %r186, 16, 8;
	add.s32 	%r192, %r185, %r191;
	mul.wide.s32 	%rd29, %r298, 4;
	add.s64 	%rd30, %rd1, %rd29;
	.pragma "used_bytes_mask 7";
	ld.global.u32 	%r193, [%rd30];
	bfe.u32 	%r194, %r193, 0, 8;
	add.s32 	%r195, %r188, %r194;
	bfe.u32 	%r196, %r193, 8, 8;
	add.s32 	%r197, %r190, %r196;
	bfe.u32 	%r198, %r193, 16, 8;
	add.s32 	%r199, %r192, %r198;
	mul.wide.s32 	%rd31, %r297, 4;
	add.s64 	%rd32, %rd1, %rd31;
	.pragma "used_bytes_mask 7";
	ld.global.u32 	%r200, [%rd32];
	bfe.u32 	%r201, %r200, 0, 8;
	add.s32 	%r202, %r195, %r201;
	bfe.u32 	%r203, %r200, 8, 8;
	add.s32 	%r204, %r197, %r203;
	bfe.u32 	%r205, %r200, 16, 8;
	add.s32 	%r206, %r199, %r205;
	mul.wide.s32 	%rd33, %r296, 4;
	add.s64 	%rd34, %rd1, %rd33;
	.pragma "used_bytes_mask 7";
	ld.global.u32 	%r207, [%rd34];
	bfe.u32 	%r208, %r207, 0, 8;
	add.s32 	%r328, %r202, %r208;
	bfe.u32 	%r209, %r207, 8, 8;
	add.s32 	%r329, %r204, %r209;
	bfe.u32 	%r210, %r207, 16, 8;
	add.s32 	%r330, %r206, %r210;
	add.s32 	%r303, %r303, 8;
	shl.b32 	%r211, %r11, 3;
	add.s32 	%r302, %r302, %r211;
	add.s32 	%r301, %r301, %r211;
	add.s32 	%r300, %r300, %r211;
	add.s32 	%r299, %r299, %r211;
	add.s32 	%r298, %r298, %r211;
	add.s32 	%r297, %r297, %r211;
	add.s32 	%r296, %r296, %r211;
	add.s32 	%r295, %r295, %r211;
	setp.ne.s32 	%p13, %r303, 0;
	mov.u32 	%r317, %r8;
	@%p13 bra 	$L__BB1_8;
$L__BB1_9:
	setp.eq.s32 	%p14, %r6, 0;
	@%p14 bra 	$L__BB1_17;
	add.s32 	%r213, %r6, -1;
	setp.lt.u32 	%p15, %r213, 3;
	@%p15 bra 	$L__BB1_12;
	add.s32 	%r214, %r317, %r15;
	mad.lo.s32 	%r215, %r214, %r111, %r289;
	mad.lo.s32 	%r216, %r215, %r110, %r291;
	mul.wide.s32 	%rd35, %r216, 4;
	add.s64 	%rd36, %rd1, %rd35;
	.pragma "used_bytes_mask 7";
	ld.global.u32 	%r217, [%rd36];
	bfe.u32 	%r218, %r217, 0, 8;
	add.s32 	%r219, %r328, %r218;
	bfe.u32 	%r220, %r217, 8, 8;
	add.s32 	%r221, %r329, %r220;
	bfe.u32 	%r222, %r217, 16, 8;
	add.s32 	%r223, %r330, %r222;
	add.s32 	%r224, %r215, %r111;
	mad.lo.s32 	%r225, %r224, %r110, %r291;
	mul.wide.s32 	%rd37, %r225, 4;
	add.s64 	%rd38, %rd1, %rd37;
	.pragma "used_bytes_mask 7";
	ld.global.u32 	%r226, [%rd38];
	bfe.u32 	%r227, %r226, 0, 8;
	add.s32 	%r228, %r219, %r227;
	bfe.u32 	%r229, %r226, 8, 8;
	add.s32 	%r230, %r221, %r229;
	bfe.u32 	%r231, %r226, 16, 8;
	add.s32 	%r232, %r223, %r231;
	add.s32 	%r233, %r224, %r111;
	mad.lo.s32 	%r234, %r233, %r110, %r291;
	mul.wide.s32 	%rd39, %r234, 4;
	add.s64 	%rd40, %rd1, %rd39;
	.pragma "used_bytes_mask 7";
	ld.global.u32 	%r235, [%rd40];
	bfe.u32 	%r236, %r235, 0, 8;
	add.s32 	%r237, %r228, %r236;
	bfe.u32 	%r238, %r235, 8, 8;
	add.s32 	%r239, %r230, %r238;
	bfe.u32 	%r240, %r235, 16, 8;
	add.s32 	%r241, %r232, %r240;
	add.s32 	%r242, %r233, %r111;
	mad.lo.s32 	%r243, %r242, %r110, %r291;
	mul.wide.s32 	%rd41, %r243, 4;
	add.s64 	%rd42, %rd1, %rd41;
	.pragma "used_bytes_mask 7";
	ld.global.u32 	%r244, [%rd42];
	bfe.u32 	%r245, %r244, 0, 8;
	add.s32 	%r328, %r237, %r245;
	bfe.u32 	%r246, %r244, 8, 8;
	add.s32 	%r329, %r239, %r246;
	bfe.u32 	%r247, %r244, 16, 8;
	add.s32 	%r330, %r241, %r247;
	add.s32 	%r317, %r317, 4;
$L__BB1_12:
	setp.eq.s32 	%p16, %r7, 0;
	@%p16 bra 	$L__BB1_17;
	setp.eq.s32 	%p17, %r7, 1;
	@%p17 bra 	$L__BB1_15;
	add.s32 	%r249, %r317, %r15;
	mad.lo.s32 	%r250, %r249, %r111, %r289;
	mad.lo.s32 	%r251, %r250, %r110, %r291;
	mul.wide.s32 	%rd43, %r251, 4;
	add.s64 	%rd44, %rd1, %rd43;
	.pragma "used_bytes_mask 7";
	ld.global.u32 	%r252, [%rd44];
	bfe.u32 	%r253, %r252, 0, 8;
	add.s32 	%r254, %r328, %r253;
	bfe.u32 	%r255, %r252, 8, 8;
	add.s32 	%r256, %r329, %r255;
	bfe.u32 	%r257, %r252, 16, 8;
	add.s32 	%r258, %r330, %r257;
	add.s32 	%r259, %r250, %r111;
	mad.lo.s32 	%r260, %r259, %r110, %r291;
	mul.wide.s32 	%rd45, %r260, 4;
	add.s64 	%rd46, %rd1, %rd45;
	.pragma "used_bytes_mask 7";
	ld.global.u32 	%r261, [%rd46];
	bfe.u32 	%r262, %r261, 0, 8;
	add.s32 	%r328, %r254, %r262;
	bfe.u32 	%r263, %r261, 8, 8;
	add.s32 	%r329, %r256, %r263;
	bfe.u32 	%r264, %r261, 16, 8;
	add.s32 	%r330, %r258, %r264;
	add.s32 	%r317, %r317, 2;
$L__BB1_15:
	setp.eq.s32 	%p18, %r9, 0;
	@%p18 bra 	$L__BB1_17;
	add.s32 	%r265, %r317, %r15;
	mad.lo.s32 	%r266, %r265, %r111, %r289;
	mad.lo.s32 	%r267, %r266, %r110, %r291;
	mul.wide.s32 	%rd47, %r267, 4;
	add.s64 	%rd48, %rd1, %rd47;
	.pragma "used_bytes_mask 7";
	ld.global.u32 	%r268, [%rd48];
	bfe.u32 	%r269, %r268, 0, 8;
	add.s32 	%r328, %r328, %r269;
	bfe.u32 	%r270, %r268, 8, 8;
	add.s32 	%r329, %r329, %r270;
	bfe.u32 	%r271, %r268, 16, 8;
	add.s32 	%r330, %r330, %r271;
$L__BB1_17:
	add.s32 	%r291, %r291, 1;
	setp.ne.s32 	%p19, %r291, %r110;
	@%p19 bra 	$L__BB1_6;
	ld.param.u32 	%r288, [_Z11kernel_ssaaiP6uchar4S0_ii_param_4];
	ld.param.u64 	%rd52, [_Z11kernel_ssaaiP6uchar4S0_ii_param_2];
	mul.lo.s32 	%r272, %r110, %r110;
	div.u32 	%r273, %r328, %r272;
	div.u32 	%r274, %r329, %r272;
	div.u32 	%r275, %r330, %r272;
	mad.lo.s32 	%r276, %r290, %r111, %r289;
	cvta.to.global.u64 	%rd49, %rd52;
	mul.wide.s32 	%rd50, %r276, 4;
	add.s64 	%rd51, %rd49, %rd50;
	prmt.b32 	%r277, %r273, %r274, 0x3340U;
	prmt.b32 	%r278, %r275, 65535, 0x3340U;
	prmt.b32 	%r279, %r277, %r278, 0x5410U;
	st.global.u32 	[%rd51], %r279;
	mov.u32 	%r280, %ntid.y;
	mov.u32 	%r281, %nctaid.y;
	mad.lo.s32 	%r290, %r280, %r281, %r290;
	setp.lt.s32 	%p20, %r290, %r288;
	@%p20 bra 	$L__BB1_5;
	bra.uni 	$L__BB1_4;
$L__BB1_19:
	ld.param.u32 	%r284, [_Z11kernel_ssaaiP6uchar4S0_ii_param_4];
	add.s32 	%r97, %r2, %r4;
	max.s32 	%r121, %r284, %r97;
	setp.lt.s32 	%p3, %r97, %r284;
	selp.u32 	%r122, 1, 0, %p3;
	add.s32 	%r123, %r97, %r122;
	sub.s32 	%r124, %r121, %r123;
	div.u32 	%r125, %r124, %r4;
	add.s32 	%r98, %r125, %r122;
	and.b32  	%r99, %r98, 3;
	mul.lo.s32 	%r100, %r2, %r111;
	mul.lo.s32 	%r101, %r97, %r111;
	add.s32 	%r102, %r97, %r4;
	mul.lo.s32 	%r103, %r102, %r111;
	add.s32 	%r104, %r102, %r4;
$L__BB1_20:
	ld.param.u32 	%r285, [_Z11kernel_ssaaiP6uchar4S0_ii_param_4];
	setp.ge.s32 	%p4, %r2, %r285;
	@%p4 bra 	$L__BB1_27;
	setp.eq.s32 	%p5, %r99, 3;
	mov.u32 	%r332, %r2;
	@%p5 bra 	$L__BB1_25;
	setp.eq.s32 	%p6, %r99, 0;
	add.s32 	%r126, %r100, %r289;
	mul.wide.s32 	%rd5, %r126, 4;
	add.s64 	%rd6, %rd2, %rd5;
	mov.b32 	%r127, -16777216;
	st.global.u32 	[%rd6], %r127;
	mov.u32 	%r332, %r97;
	@%p6 bra 	$L__BB1_25;
	setp.eq.s32 	%p7, %r99, 1;
	add.s32 	%r128, %r101, %r289;
	mul.wide.s32 	%rd7, %r128, 4;
	add.s64 	%rd8, %rd2, %rd7;
	mov.b32 	%r129, -16777216;
	st.global.u32 	[%rd8], %r129;
	mov.u32 	%r332, %r102;
	@%p7 bra 	$L__BB1_25;
	add.s32 	%r130, %r103, %r289;
	mul.wide.s32 	%rd9, %r130, 4;
	add.s64 	%rd10, %rd2, %rd9;
	mov.b32 	%r131, -16777216;
	st.global.u32 	[%rd10], %r131;
	mov.u32 	%r332, %r104;
$L__BB1_25:
	setp.lt.u32 	%p8, %r98, 3;
	@%p8 bra 	$L__BB1_27;
$L__BB1_26:
	ld.param.u32 	%r286, [_Z11kernel_ssaaiP6uchar4S0_ii_param_4];
	mad.lo.s32 	%r132, %r332, %r111, %r289;
	mul.wide.s32 	%rd11, %r132, 4;
	add.s64 	%rd12, %rd2, %rd11;
	mov.b32 	%r133, -16777216;
	st.global.u32 	[%rd12], %r133;
	add.s32 	%r134, %r332, %r4;
	mad.lo.s32 	%r135, %r134, %r111, %r289;
	mul.wide.s32 	%rd13, %r135, 4;
	add.s64 	%rd14, %rd2, %rd13;
	st.global.u32 	[%rd14], %r133;
	add.s32 	%r136, %r134, %r4;
	mad.lo.s32 	%r137, %r136, %r111, %r289;
	mul.wide.s32 	%rd15, %r137, 4;
	add.s64 	%rd16, %rd2, %rd15;
	st.global.u32 	[%rd16], %r133;
	add.s32 	%r138, %r136, %r4;
	mad.lo.s32 	%r139, %r138, %r111, %r289;
	mul.wide.s32 	%rd17, %r139, 4;
	add.s64 	%rd18, %rd2, %rd17;
	st.global.u32 	[%rd18], %r133;
	add.s32 	%r332, %r138, %r4;
	setp.lt.s32 	%p9, %r332, %r286;
	@%p9 bra 	$L__BB1_26;
$L__BB1_27:
	add.s32 	%r289, %r289, %r3;
	setp.lt.s32 	%p10, %r289, %r111;
	@%p10 bra 	$L__BB1_20;
$L__BB1_28:
	ret;

}
.func  (.param .align 16 .b8 func_retval0[16]) __internal_trig_reduction_slowpathd(
	.param .b64 __internal_trig_reduction_slowpathd_param_0
)
{
	.local .align 8 .b8 	__local_depot2[40];
	.reg .b64 	%SP;
	.reg .b64 	%SPL;
	.reg .pred 	%p<10>;
	.reg .b32 	%r<47>;
	.reg .b64 	%rd<74>;
	.reg .b64 	%fd<5>;

	mov.u64 	%SPL, __local_depot2;
	ld.param.f64 	%fd4, [__internal_trig_reduction_slowpathd_param_0];
	add.u64 	%rd1, %SPL, 0;
	{
	.reg .b32 %temp; 
	mov.b64 	{%temp, %r1}, %fd4;
	}
	shr.u32 	%r2, %r1, 20;
	and.b32  	%r3, %r2, 2047;
	setp.eq.s32 	%p1, %r3, 2047;
	mov.b32 	%r46, 0;
	@%p1 bra 	$L__BB2_9;
	add.s32 	%r20, %r3, -1024;
	mov.b64 	%rd20, %fd4;
	shl.b64 	%rd2, %rd20, 11;
	shr.u32 	%r4, %r20, 6;
	sub.s32 	%r45, 15, %r4;
	sub.s32 	%r21, 19, %r4;
	setp.lt.u32 	%p2, %r20, 128;
	selp.b32 	%r6, 18, %r21, %p2;
	setp.ge.s32 	%p3, %r45, %r6;
	mov.b64 	%rd70, 0;
	@%p3 bra 	$L__BB2_4;
	add.s32 	%r23, %r6, %r4;
	neg.s32 	%r43, %r23;
	or.b64  	%rd3, %rd2, -9223372036854775808;
	mov.b64 	%rd70, 0;
	mov.b32 	%r42, 0;
	mov.u64 	%rd25, __cudart_i2opi_d;
	mov.u32 	%r44, %r45;
$L__BB2_3:
	.pragma "nounroll";
	mul.wide.s32 	%rd22, %r42, 8;
	add.s64 	%rd23, %rd1, %rd22;
	mul.wide.s32 	%rd24, %r44, 8;
	add.s64 	%rd26, %rd25, %rd24;
	ld.global.nc.u64 	%rd27, [%rd26];
	{
	.reg .u32 %r0, %r1, %r2, %r3, %alo, %ahi, %blo, %bhi, %clo, %chi;
	mov.b64 	{%alo,%ahi}, %rd27;
	mov.b64 	{%blo,%bhi}, %rd3;
	mov.b64 	{%clo,%chi}, %rd70;
	mad.lo.cc.u32 	%r0, %alo, %blo, %clo;
	madc.hi.cc.u32 	%r1, %alo, %blo, %chi;
	madc.hi.u32 	%r2, %alo, %bhi, 0;
	mad.lo.cc.u32 	%r1, %alo, %bhi, %r1;
	madc.hi.cc.u32 	%r2, %ahi, %blo, %r2;
	madc.hi.u32 	%r3, %ahi, %bhi, 0;
	mad.lo.cc.u32 	%r1, %ahi, %blo, %r1;
	madc.lo.cc.u32 	%r2, %ahi, %bhi, %r2;
	addc.u32 	%r3, %r3, 0;
	mov.b64 	%rd28, {%r0,%r1};
	mov.b64 	%rd70, {%r2,%r3};
	}
	st.local.u64 	[%rd23], %rd28;
	add.s32 	%r44, %r44, 1;
	add.s32 	%r43, %r43, 1;
	add.s32 	%r42, %r42, 1;
	setp.ne.s32 	%p4, %r43, -15;
	mov.u32 	%r45, %r6;
	@%p4 bra 	$L__BB2_3;
$L__BB2_4:
	cvt.s64.s32 	%rd29, %r45;
	cvt.u64.u32 	%rd30, %r4;
	add.s64 	%rd31, %rd30, %rd29;
	shl.b64 	%rd32, %rd31, 3;
	add.s64 	%rd33, %rd1, %rd32;
	st.local.u64 	[%rd33+-120], %rd70;
	and.b32  	%r15, %r2, 63;
	ld.local.u64 	%rd72, [%rd1+16];
	ld.local.u64 	%rd71, [%rd1+24];
	setp.eq.s32 	%p5, %r15, 0;
	@%p5 bra 	$L__BB2_6;
	shl.b64 	%rd34, %rd71, %r15;
	shr.u64 	%rd35, %rd72, 1;
	xor.b32  	%r24, %r15, 63;
	shr.u64 	%rd36, %rd35, %r24;
	or.b64  	%rd71, %rd34, %rd36;
	ld.local.u64 	%rd37, [%rd1+8];
	shl.b64 	%rd38, %rd72, %r15;
	shr.u64 	%rd39, %rd37, 1;
	shr.u64 	%rd40, %rd39, %r24;
	or.b64  	%rd72, %rd38, %rd40;
$L__BB2_6:
	and.b32  	%r25, %r1, -2147483648;
	shr.u64 	%rd41, %rd71, 62;
	cvt.u32.u64 	%r26, %rd41;
	mov.b64 	{%r27, %r28}, %rd71;
	mov.b64 	{%r29, %r30}, %rd72;
	shf.l.wrap.b32 	%r31, %r30, %r27, 2;
	shf.l.wrap.b32 	%r32, %r27, %r28, 2;
	mov.b64 	%rd42, {%r31, %r32};
	shl.b64 	%rd43, %rd72, 2;
	shr.u64 	%rd44, %rd42, 63;
	cvt.u32.u64 	%r33, %rd44;
	add.s32 	%r34, %r33, %r26;
	setp.eq.s32 	%p6, %r25, 0;
	neg.s32 	%r35, %r34;
	selp.b32 	%r46, %r34, %r35, %p6;
	setp.gt.s64 	%p7, %rd42, -1;
	mov.b64 	%rd45, 0;
	{
	.reg .u32 %r0, %r1, %r2, %r3, %a0, %a1, %a2, %a3, %b0, %b1, %b2, %b3;
	mov.b64 	{%a0,%a1}, %rd45;
	mov.b64 	{%a2,%a3}, %rd45;
	mov.b64 	{%b0,%b1}, %rd43;
	mov.b64 	{%b2,%b3}, %rd42;
	sub.cc.u32 	%r0, %a0, %b0;
	subc.cc.u32 	%r1, %a1, %b1;
	subc.cc.u32 	%r2, %a2, %b2;
	subc.u32 	%r3, %a3, %b3;
	mov.b64 	%rd46, {%r0,%r1};
	mov.b64 	%rd47, {%r2,%r3};
	}
	xor.b32  	%r36, %r25, -2147483648;
	selp.b64 	%rd73, %rd42, %rd47, %p7;
	selp.b64 	%rd14, %rd43, %rd46, %p7;
	selp.b32 	%r17, %r25, %r36, %p7;
	clz.b64 	%r37, %rd73;
	cvt.u64.u32 	%rd15, %r37;
	setp.eq.s32 	%p8, %r37, 0;
	@%p8 bra 	$L__BB2_8;
	cvt.u32.u64 	%r38, %rd15;
	and.b32  	%r39, %r38, 63;
	shl.b64 	%rd48, %rd73, %r39;
	shr.u64 	%rd49, %rd14, 1;
	not.b32 	%r40, %r38;
	and.b32  	%r41, %r40, 63;
	shr.u64 	%rd50, %rd49, %r41;
	or.b64  	%rd73, %rd48, %rd50;
$L__BB2_8:
	mov.b64 	%rd51, -3958705157555305931;
	{
	.reg .u32 %r0, %r1, %r2, %r3, %alo, %ahi, %blo, %bhi;
	mov.b64 	{%alo,%ahi}, %rd73;
	mov.b64 	{%blo,%bhi}, %rd51;
	mul.lo.u32 	%r0, %alo, %blo;
	mul.hi.u32 	%r1, %alo, %blo;
	mad.lo.cc.u32 	%r1, %alo, %bhi, %r1;
	madc.hi.u32 	%r2, %alo, %bhi, 0;
	mad.lo.cc.u32 	%r1, %ahi, %blo, %r1;
	madc.hi.cc.u32 	%r2, %ahi, %blo, %r2;
	madc.hi.u32 	%r3, %ahi, %bhi, 0;
	mad.lo.cc.u32 	%r2, %ahi, %bhi, %r2;
	addc.u32 	%r3, %r3, 0;
	mov.b64 	%rd52, {%r0,%r1};
	mov.b64 	%rd53, {%r2,%r3};
	}
	setp.gt.s64 	%p9, %rd53, 0;
	{
	.reg .u32 %r0, %r1, %r2, %r3, %a0, %a1, %a2, %a3, %b0, %b1, %b2, %b3;
	mov.b64 	{%a0,%a1}, %rd52;
	mov.b64 	{%a2,%a3}, %rd53;
	mov.b64 	{%b0,%b1}, %rd52;
	mov.b64 	{%b2,%b3}, %rd53;
	add.cc.u32 	%r0, %a0, %b0;
	addc.cc.u32 	%r1, %a1, %b1;
	addc.cc.u32 	%r2, %a2, %b2;
	addc.u32 	%r3, %a3, %b3;
	mov.b64 	%rd54, {%r0,%r1};
	mov.b64 	%rd55, {%r2,%r3};
	}
	selp.b64 	%rd56, %rd55, %rd53, %p9;
	selp.s64 	%rd57, -1, 0, %p9;
	sub.s64 	%rd58, %rd57, %rd15;
	cvt.u64.u32 	%rd59, %r17;
	shl.b64 	%rd60, %rd59, 32;
	add.s64 	%rd61, %rd56, 1;
	shr.u64 	%rd62, %rd61, 10;
	add.s64 	%rd63, %rd62, 1;
	shr.u64 	%rd64, %rd63, 1;
	shl.b64 	%rd65, %rd58, 52;
	add.s64 	%rd66, %rd65, %rd64;
	add.s64 	%rd67, %rd66, 4602678819172646912;
	or.b64  	%rd68, %rd67, %rd60;
	mov.b64 	%fd4, %rd68;
$L__BB2_9:
	st.param.f64 	[func_retval0], %fd4;
	st.param.b32 	[func_retval0+8], %r46;
	ret;

}


// ===== COMPILED SASS (sm_100) =====

	.target	sm_100

	.elftype	@"ET_EXEC"


//--------------------- .note.nv.tkinfo           --------------------------
	.section	.note.nv.tkinfo,"",@"SHT_NOTE"
	.sectionflags	@"SHF_NOTE_NV_TKINFO"
	.tkinfo
        /*0018*/ 	.word	0x00000002
        /*0030*/ 	.string	""
        /*0030*/ 	.string	"ptxas"
        /*0030*/ 	.string	"Cuda compilation tools, release 13.0, V13.0.88"
        /*0030*/ 	.string	"Build cuda_13.0.r13.0/compiler.36424714_0"
        /*0030*/ 	.string	"-arch sm_100 -m 64 "



//--------------------- .note.nv.cuinfo           --------------------------
	.section	.note.nv.cuinfo,"",@"SHT_NOTE"
	.sectionflags	@"SHF_NOTE_NV_CUINFO"
        /*0018*/ 	.short	0x0002
        /*001a*/ 	.short	0x0064
        /*001c*/ 	.short	0x0082
	.zero		2


//--------------------- .nv.info                  --------------------------
	.section	.nv.info,"",@"SHT_CUDA_INFO"
	.align	4


	//----- nvinfo : EIATTR_REGCOUNT
	.align		4
        /*0000*/ 	.byte	0x04, 0x2f
        /*0002*/ 	.short	(.L_2 - .L_1)
	.align		4
.L_1:
        /*0004*/ 	.word	index@(_Z13kernel_renderP7polygoniP6uchar46VectorS1_S3_S3_iid)
        /*0008*/ 	.word	0x00000059


	//----- nvinfo : EIATTR_FRAME_SIZE
	.align		4
.L_2:
        /*000c*/ 	.byte	0x04, 0x11
        /*000e*/ 	.short	(.L_4 - .L_3)
	.align		4
.L_3:
        /*0010*/ 	.word	index@($_Z13kernel_renderP7polygoniP6uchar46VectorS1_S3_S3_iid$__internal_trig_reduction_slowpathd)
        /*0014*/ 	.word	0x00000028


	//----- nvinfo : EIATTR_FRAME_SIZE
	.align		4
.L_4:
        /*0018*/ 	.byte	0x04, 0x11
        /*001a*/ 	.short	(.L_6 - .L_5)
	.align		4
.L_5:
        /*001c*/ 	.word	index@($__internal_2_$__cuda_sm20_dsqrt_rn_f64_mediumpath_v1)
        /*0020*/ 	.word	0x00000028


	//----- nvinfo : EIATTR_FRAME_SIZE
	.align		4
.L_6:
        /*0024*/ 	.byte	0x04, 0x11
        /*0026*/ 	.short	(.L_8 - .L_7)
	.align		4
.L_7:
        /*0028*/ 	.word	index@($__internal_1_$__cuda_sm20_div_rn_f64_full)
        /*002c*/ 	.word	0x00000028


	//----- nvinfo : EIATTR_FRAME_SIZE
	.align		4
.L_8:
        /*0030*/ 	.byte	0x04, 0x11
        /*0032*/ 	.short	(.L_10 - .L_9)
	.align		4
.L_9:
        /*0034*/ 	.word	index@($__internal_0_$__cuda_sm20_dblrcp_rn_slowpath_v3)
        /*0038*/ 	.word	0x00000028


	//----- nvinfo : EIATTR_FRAME_SIZE
	.align		4
.L_10:
        /*003c*/ 	.byte	0x04, 0x11
        /*003e*/ 	.short	(.L_12 - .L_11)
	.align		4
.L_11:
        /*0040*/ 	.word	index@(_Z13kernel_renderP7polygoniP6uchar46VectorS1_S3_S3_iid)
        /*0044*/ 	.word	0x00000028


	//----- nvinfo : EIATTR_REGCOUNT
	.align		4
.L_12:
        /*0048*/ 	.byte	0x04, 0x2f
        /*004a*/ 	.short	(.L_14 - .L_13)
	.align		4
.L_13:
        /*004c*/ 	.word	index@(_Z11kernel_ssaaiP6uchar4S0_ii)
        /*0050*/ 	.word	0x00000020


	//----- nvinfo : EIATTR_FRAME_SIZE
	.align		4
.L_14:
        /*0054*/ 	.byte	0x04, 0x11
        /*0056*/ 	.short	(.L_16 - .L_15)
	.align		4
.L_15:
        /*0058*/ 	.word	index@(_Z11kernel_ssaaiP6uchar4S0_ii)
        /*005c*/ 	.word	0x00000000


	//----- nvinfo : EIATTR_MIN_STACK_SIZE
	.align		4
.L_16:
        /*0060*/ 	.byte	0x04, 0x12
        /*0062*/ 	.short	(.L_18 - .L_17)
	.align		4
.L_17:
        /*0064*/ 	.word	index@(_Z11kernel_ssaaiP6uchar4S0_ii)
        /*0068*/ 	.word	0x00000000


	//----- nvinfo : EIATTR_MIN_STACK_SIZE
	.align		4
.L_18:
        /*006c*/ 	.byte	0x04, 0x12
        /*006e*/ 	.short	(.L_20 - .L_19)
	.align		4
.L_19:
        /*0070*/ 	.word	index@(_Z13kernel_renderP7polygoniP6uchar46VectorS1_S3_S3_iid)
        /*0074*/ 	.word	0x00000028
.L_20:


//--------------------- .nv.compat                --------------------------
	.section	.nv.compat,"",@"SHT_CUDA_COMPAT_INFO"
	.align	4
        /*0000*/ 	.byte	0x02, 0x09, 0x00, 0x00, 0x02, 0x02, 0x01, 0x00, 0x02, 0x05, 0x05, 0x00, 0x03, 0x07, 0x01, 0x01
        /*0010*/ 	.byte	0x02, 0x03, 0x00, 0x00, 0x02, 0x06, 0x01, 0x00, 0x04, 0x0b, 0x08, 0x00, 0x01, 0x00, 0x00, 0x00
        /*0020*/ 	.byte	0x00, 0x00, 0x00, 0x00


//--------------------- .nv.info._Z11kernel_ssaaiP6uchar4S0_ii --------------------------
	.section	.nv.info._Z11kernel_ssaaiP6uchar4S0_ii,"",@"SHT_CUDA_INFO"
	.sectionflags	@""
	.align	4


	//----- nvinfo : EIATTR_CUDA_API_VERSION
	.align		4
        /*0000*/ 	.byte	0x04, 0x37
        /*0002*/ 	.short	(.L_22 - .L_21)
.L_21:
        /*0004*/ 	.word	0x00000082


	//----- nvinfo : EIATTR_KPARAM_INFO
	.align		4
.L_22:
        /*0008*/ 	.byte	0x04, 0x17
        /*000a*/ 	.short	(.L_24 - .L_23)
.L_23:
        /*000c*/ 	.word	0x00000000
        /*0010*/ 	.short	0x0004
        /*0012*/ 	.short	0x001c
        /*0014*/ 	.byte	0x00, 0xf0, 0x11, 0x00


	//----- nvinfo : EIATTR_KPARAM_INFO
	.align		4
.L_24:
        /*0018*/ 	.byte	0x04, 0x17
        /*001a*/ 	.short	(.L_26 - .L_25)
.L_25:
        /*001c*/ 	.word	0x00000000
        /*0020*/ 	.short	0x0003
        /*0022*/ 	.short	0x0018
        /*0024*/ 	.byte	0x00, 0xf0, 0x11, 0x00


	//----- nvinfo : EIATTR_KPARAM_INFO
	.align		4
.L_26:
        /*0028*/ 	.byte	0x04, 0x17
        /*002a*/ 	.short	(.L_28 - .L_27)
.L_27:
        /*002c*/ 	.word	0x00000000
        /*0030*/ 	.short	0x0002
        /*0032*/ 	.short	0x0010
        /*0034*/ 	.byte	0x00, 0xf5, 0x21, 0x00


	//----- nvinfo : EIATTR_KPARAM_INFO
	.align		4
.L_28:
        /*0038*/ 	.byte	0x04, 0x17
        /*003a*/ 	.short	(.L_30 - .L_29)
.L_29:
        /*003c*/ 	.word	0x00000000
        /*0040*/ 	.short	0x0001
        /*0042*/ 	.short	0x0008
        /*0044*/ 	.byte	0x00, 0xf5, 0x21, 0x00


	//----- nvinfo : EIATTR_KPARAM_INFO
	.align		4
.L_30:
        /*0048*/ 	.byte	0x04, 0x17
        /*004a*/ 	.short	(.L_32 - .L_31)
.L_31:
        /*004c*/ 	.word	0x00000000
        /*0050*/ 	.short	0x0000
        /*0052*/ 	.short	0x0000
        /*0054*/ 	.byte	0x00, 0xf0, 0x11, 0x00


	//----- nvinfo : EIATTR_SPARSE_MMA_MASK
	.align		4
.L_32:
        /*0058*/ 	.byte	0x03, 0x50
        /*005a*/ 	.short	0x0000


	//----- nvinfo : EIATTR_MAXREG_COUNT
	.align		4
        /*005c*/ 	.byte	0x03, 0x1b
        /*005e*/ 	.short	0x00ff


	//----- nvinfo : EIATTR_MERCURY_ISA_VERSION
	.align		4
        /*0060*/ 	.byte	0x03, 0x5f
        /*0062*/ 	.short	0x0101


	//----- nvinfo : EIATTR_UNUSED_LOAD_BYTE_OFFSET
	.align		4
        /*0064*/ 	.byte	0x04, 0x44
        /*0066*/ 	.short	(.L_34 - .L_33)


	//   ....[0]....
.L_33:
        /*0068*/ 	.word	0x00000430
        /*006c*/ 	.word	0x00000007


	//   ....[1]....
        /*0070*/ 	.word	0x00000440
        /*0074*/ 	.word	0x00000007


	//   ....[2]....
        /*0078*/ 	.word	0x00000500
        /*007c*/ 	.word	0x00000007


	//   ....[3]....
        /*0080*/ 	.word	0x00000510
        /*0084*/ 	.word	0x00000007


	//   ....[4]....
        /*0088*/ 	.word	0x000005d0
        /*008c*/ 	.word	0x00000007


	//   ....[5]....
        /*0090*/ 	.word	0x000005e0
        /*0094*/ 	.word	0x00000007


	//   ....[6]....
        /*0098*/ 	.word	0x000006a0
        /*009c*/ 	.word	0x00000007


	//   ....[7]....
        /*00a0*/ 	.word	0x000006b0
        /*00a4*/ 	.word	0x00000007


	//   ....[8]....
        /*00a8*/ 	.word	0x00000960
        /*00ac*/ 	.word	0x00000007


	//   ....[9]....
        /*00b0*/ 	.word	0x00000990
        /*00b4*/ 	.word	0x00000007


	//   ....[10]....
        /*00b8*/ 	.word	0x000009c0
        /*00bc*/ 	.word	0x00000007


	//   ....[11]....
        /*00c0*/ 	.word	0x000009d0
        /*00c4*/ 	.word	0x00000007


	//   ....[12]....
        /*00c8*/ 	.word	0x00000c00
        /*00cc*/ 	.word	0x00000007


	//   ....[13]....
        /*00d0*/ 	.word	0x00000c10
        /*00d4*/ 	.word	0x00000007


	//   ....[14]....
        /*00d8*/ 	.word	0x00000d30
        /*00dc*/ 	.word	0x00000007


	//----- nvinfo : EIATTR_VRC_CTA_INIT_COUNT
	.align		4
.L_34:
        /*00e0*/ 	.byte	0x02, 0x4a
	.zero		1
	.zero		1


	//----- nvinfo : EIATTR_EXIT_INSTR_OFFSETS
	.align		4
        /*00e4*/ 	.byte	0x04, 0x1c
        /*00e6*/ 	.short	(.L_36 - .L_35)


	//   ....[0]....
.L_35:
        /*00e8*/ 	.word	0x000000f0


	//   ....[1]....
        /*00ec*/ 	.word	0x000011a0


	//   ....[2]....
        /*00f0*/ 	.word	0x000016e0


	//----- nvinfo : EIATTR_CRS_STACK_SIZE
	.align		4
.L_36:
        /*00f4*/ 	.byte	0x04, 0x1e
        /*00f6*/ 	.short	(.L_38 - .L_37)
.L_37:
        /*00f8*/ 	.word	0x00000000


	//----- nvinfo : EIATTR_CBANK_PARAM_SIZE
	.align		4
.L_38:
        /*00fc*/ 	.byte	0x03, 0x19
        /*00fe*/ 	.short	0x0020


	//----- nvinfo : EIATTR_PARAM_CBANK
	.align		4
        /*0100*/ 	.byte	0x04, 0x0a
        /*0102*/ 	.short	(.L_40 - .L_39)
	.align		4
.L_39:
        /*0104*/ 	.word	index@(.nv.constant0._Z11kernel_ssaaiP6uchar4S0_ii)
        /*0108*/ 	.short	0x0380
        /*010a*/ 	.short	0x0020


	//----- nvinfo : EIATTR_SW_WAR
	.align		4
.L_40:
        /*010c*/ 	.byte	0x04, 0x36
        /*010e*/ 	.short	(.L_42 - .L_41)
.L_41:
        /*0110*/ 	.word	0x00000008
.L_42:


//--------------------- .nv.info._Z13kernel_renderP7polygoniP6uchar46VectorS1_S3_S3_iid --------------------------
	.section	.nv.info._Z13kernel_renderP7polygoniP6uchar46VectorS1_S3_S3_iid,"",@"SHT_CUDA_INFO"
	.sectionflags	@""
	.align	4


	//----- nvinfo : EIATTR_CUDA_API_VERSION
	.align		4
        /*0000*/ 	.byte	0x04, 0x37
        /*0002*/ 	.short	(.L_44 - .L_43)
.L_43:
        /*0004*/ 	.word	0x00000082


	//----- nvinfo : EIATTR_KPARAM_INFO
	.align		4
.L_44:
        /*0008*/ 	.byte	0x04, 0x17
        /*000a*/ 	.short	(.L_46 - .L_45)
.L_45:
        /*000c*/ 	.word	0x00000000
        /*0010*/ 	.short	0x0009
        /*0012*/ 	.short	0x0070
        /*0014*/ 	.byte	0x00, 0xf0, 0x21, 0x00


	//----- nvinfo : EIATTR_KPARAM_INFO
	.align		4
.L_46:
        /*0018*/ 	.byte	0x04, 0x17
        /*001a*/ 	.short	(.L_48 - .L_47)
.L_47:
        /*001c*/ 	.word	0x00000000
        /*0020*/ 	.short	0x0008
        /*0022*/ 	.short	0x006c
        /*0024*/ 	.byte	0x00, 0xf0, 0x11, 0x00


	//----- nvinfo : EIATTR_KPARAM_INFO
	.align		4
.L_48:
        /*0028*/ 	.byte	0x04, 0x17
        /*002a*/ 	.short	(.L_50 - .L_49)
.L_49:
        /*002c*/ 	.word	0x00000000
        /*0030*/ 	.short	0x0007
        /*0032*/ 	.short	0x0068
        /*0034*/ 	.byte	0x00, 0xf0, 0x11, 0x00


	//----- nvinfo : EIATTR_KPARAM_INFO
	.align		4
.L_50:
        /*0038*/ 	.byte	0x04, 0x17
        /*003a*/ 	.short	(.L_52 - .L_51)
.L_51:
        /*003c*/ 	.word	0x00000000
        /*0040*/ 	.short	0x0006
        /*0042*/ 	.short	0x0050
        /*0044*/ 	.byte	0x00, 0xf0, 0x61, 0x00


	//----- nvinfo : EIATTR_KPARAM_INFO
	.align		4
.L_52:
        /*0048*/ 	.byte	0x04, 0x17
        /*004a*/ 	.short	(.L_54 - .L_53)
.L_53:
        /*004c*/ 	.word	0x00000000
        /*0050*/ 	.short	0x0005
        /*0052*/ 	.short	0x0038
        /*0054*/ 	.byte	0x00, 0xf0, 0x61, 0x00


	//----- nvinfo : EIATTR_KPARAM_INFO
	.align		4
.L_54:
        /*0058*/ 	.byte	0x04, 0x17
        /*005a*/ 	.short	(.L_56 - .L_55)
.L_55:
        /*005c*/ 	.word	0x00000000
        /*0060*/ 	.short	0x0004
        /*0062*/ 	.short	0x0030
        /*0064*/ 	.byte	0x00, 0xf0, 0x11, 0x00


	//----- nvinfo : EIATTR_KPARAM_INFO
	.align		4
.L_56:
        /*0068*/ 	.byte	0x04, 0x17
        /*006a*/ 	.short	(.L_58 - .L_57)
.L_57:
        /*006c*/ 	.word	0x00000000
        /*0070*/ 	.short	0x0003
        /*0072*/ 	.short	0x0018
        /*0074*/ 	.byte	0x00, 0xf0, 0x61, 0x00


	//----- nvinfo : EIATTR_KPARAM_INFO
	.align		4
.L_58:
        /*0078*/ 	.byte	0x04, 0x17
        /*007a*/ 	.short	(.L_60 - .L_59)
.L_59:
        /*007c*/ 	.word	0x00000000
        /*0080*/ 	.short	0x0002
        /*0082*/ 	.short	0x0010
        /*0084*/ 	.byte	0x00, 0xf5, 0x21, 0x00


	//----- nvinfo : EIATTR_KPARAM_INFO
	.align		4
.L_60:
        /*0088*/ 	.byte	0x04, 0x17
        /*008a*/ 	.short	(.L_62 - .L_61)
.L_61:
        /*008c*/ 	.word	0x00000000
        /*0090*/ 	.short	0x0001
        /*0092*/ 	.short	0x0008
        /*0094*/ 	.byte	0x00, 0xf0, 0x11, 0x00


	//----- nvinfo : EIATTR_KPARAM_INFO
	.align		4
.L_62:
        /*0098*/ 	.byte	0x04, 0x17
        /*009a*/ 	.short	(.L_64 - .L_63)
.L_63:
        /*009c*/ 	.word	0x00000000
        /*00a0*/ 	.short	0x0000
        /*00a2*/ 	.short	0x0000
        /*00a4*/ 	.byte	0x00, 0xf5, 0x21, 0x00


	//----- nvinfo : EIATTR_SPARSE_MMA_MASK
	.align		4
.L_64:
        /*00a8*/ 	.byte	0x03, 0x50
        /*00aa*/ 	.short	0x0000


	//----- nvinfo : EIATTR_MAXREG_COUNT
	.align		4
        /*00ac*/ 	.byte	0x03, 0x1b
        /*00ae*/ 	.short	0x00ff


	//----- nvinfo : EIATTR_MERCURY_ISA_VERSION
	.align		4
        /*00b0*/ 	.byte	0x03, 0x5f
        /*00b2*/ 	.short	0x0101


	//----- nvinfo : EIATTR_UNUSED_LOAD_BYTE_OFFSET
	.align		4
        /*00b4*/ 	.byte	0x04, 0x44
        /*00b6*/ 	.short	(.L_66 - .L_65)


	//   ....[0]....
.L_65:
        /*00b8*/ 	.word	0x00004000
        /*00bc*/ 	.word	0x00000007


	//----- nvinfo : EIATTR_VRC_CTA_INIT_COUNT
	.align		4
.L_66:
        /*00c0*/ 	.byte	0x02, 0x4a
	.zero		1
	.zero		1


	//----- nvinfo : EIATTR_EXIT_INSTR_OFFSETS
	.align		4
        /*00c4*/ 	.byte	0x04, 0x1c
        /*00c6*/ 	.short	(.L_68 - .L_67)


	//   ....[0]....
.L_67:
        /*00c8*/ 	.word	0x00001b30


	//   ....[1]....
        /*00cc*/ 	.word	0x00004260


	//----- nvinfo : EIATTR_CRS_STACK_SIZE
	.align		4
.L_68:
        /*00d0*/ 	.byte	0x04, 0x1e
        /*00d2*/ 	.short	(.L_70 - .L_69)
.L_69:
        /*00d4*/ 	.word	0x00000000


	//----- nvinfo : EIATTR_CBANK_PARAM_SIZE
	.align		4
.L_70:
        /*00d8*/ 	.byte	0x03, 0x19
        /*00da*/ 	.short	0x0078


	//----- nvinfo : EIATTR_PARAM_CBANK
	.align		4
        /*00dc*/ 	.byte	0x04, 0x0a
        /*00de*/ 	.short	(.L_72 - .L_71)
	.align		4
.L_71:
        /*00e0*/ 	.word	index@(.nv.constant0._Z13kernel_renderP7polygoniP6uchar46VectorS1_S3_S3_iid)
        /*00e4*/ 	.short	0x0380
        /*00e6*/ 	.short	0x0078


	//----- nvinfo : EIATTR_SW_WAR
	.align		4
.L_72:
        /*00e8*/ 	.byte	0x04, 0x36
        /*00ea*/ 	.short	(.L_74 - .L_73)
.L_73:
        /*00ec*/ 	.word	0x00000008
.L_74:


//--------------------- .nv.callgraph             --------------------------
	.section	.nv.callgraph,"",@"SHT_CUDA_CALLGRAPH"
	.align	4
	.sectionentsize	8
	.align		4
        /*0000*/ 	.word	0x00000000
	.align		4
        /*0004*/ 	.word	0xffffffff
	.align		4
        /*0008*/ 	.word	0x00000000
	.align		4
        /*000c*/ 	.word	0xfffffffe
	.align		4
        /*0010*/ 	.word	0x00000000
	.align		4
        /*0014*/ 	.word	0xfffffffd
	.align		4
        /*0018*/ 	.word	0x00000000
	.align		4
        /*001c*/ 	.word	0xfffffffc


//--------------------- .nv.constant4             --------------------------
	.section	.nv.constant4,"a",@progbits
	.align	8
	.align		8
.nv.constant4:
        /*0000*/ 	.dword	__cudart_i2opi_d


//--------------------- .text._Z11kernel_ssaaiP6uchar4S0_ii --------------------------
	.section	.text._Z11kernel_ssaaiP6uchar4S0_ii,"ax",@progbits
	.align	128
        .global         _Z11kernel_ssaaiP6uchar4S0_ii
        .type           _Z11kernel_ssaaiP6uchar4S0_ii,@function
        .size           _Z11kernel_ssaaiP6uchar4S0_ii,(.L_x_119 - _Z11kernel_ssaaiP6uchar4S0_ii)
        .other          _Z11kernel_ssaaiP6uchar4S0_ii,@"STO_CUDA_ENTRY STV_DEFAULT"
_Z11kernel_ssaaiP6uchar4S0_ii:
.text._Z11kernel_ssaaiP6uchar4S0_ii:
[----:B------:R-:W-:Y:S01]  /*0000*/  LDC R1, c[0x0][0x37c] ;  /* 0x0000df00ff017b82 */ /* 0x000fe20000000800 */
[----:B------:R-:W0:Y:S01]  /*0010*/  S2R R3, SR_CTAID.X ;  /* 0x0000000000037919 */ /* 0x000e220000002500 */
[----:B------:R-:W0:Y:S01]  /*0020*/  LDCU UR4, c[0x0][0x360] ;  /* 0x00006c00ff0477ac */ /* 0x000e220008000800 */
[----:B------:R-:W0:Y:S01]  /*0030*/  S2R R0, SR_TID.X ;  /* 0x0000000000007919 */ /* 0x000e220000002100 */
[----:B------:R-:W1:Y:S01]  /*0040*/  LDCU UR10, c[0x0][0x398] ;  /* 0x00007300ff0a77ac */ /* 0x000e620008000800 */
[----:B------:R-:W2:Y:S01]  /*0050*/  S2R R2, SR_CTAID.Y ;  /* 0x0000000000027919 */ /* 0x000ea20000002600 */
[----:B------:R-:W2:Y:S01]  /*0060*/  LDCU UR5, c[0x0][0x364] ;  /* 0x00006c80ff0577ac */ /* 0x000ea20008000800 */
[----:B------:R-:W2:Y:S01]  /*0070*/  S2R R5, SR_TID.Y ;  /* 0x0000000000057919 */ /* 0x000ea20000002200 */
[----:B------:R-:W3:Y:S01]  /*0080*/  LDCU UR6, c[0x0][0x370] ;  /* 0x00006e00ff0677ac */ /* 0x000ee20008000800 */
[----:B------:R-:W4:Y:S01]  /*0090*/  LDCU UR7, c[0x0][0x374] ;  /* 0x00006e80ff0777ac */ /* 0x000f220008000800 */
[----:B0-----:R-:W-:Y:S01]  /*00a0*/  IMAD R3, R3, UR4, R0 ;  /* 0x0000000403037c24 */ /* 0x001fe2000f8e0200 */
[----:B---3--:R-:W-:-:S04]  /*00b0*/  UIMAD UR4, UR4, UR6, URZ ;  /* 0x00000006040472a4 */ /* 0x008fc8000f8e02ff */
[----:B-1----:R-:W-:Y:S01]  /*00c0*/  ISETP.GE.AND P0, PT, R3, UR10, PT ;  /* 0x0000000a03007c0c */ /* 0x002fe2000bf06270 */
[----:B--2---:R-:W-:Y:S01]  /*00d0*/  IMAD R0, R2, UR5, R5 ;  /* 0x0000000502007c24 */ /* 0x004fe2000f8e0205 */
[----:B----4-:R-:W-:-:S11]  /*00e0*/  UIMAD UR5, UR5, UR7, URZ ;  /* 0x00000007050572a4 */ /* 0x010fd6000f8e02ff */
[----:B------:R-:W-:Y:S05]  /*00f0*/  @P0 EXIT ;  /* 0x000000000000094d */ /* 0x000fea0003800000 */
[----:B------:R-:W0:Y:S01]  /*0100*/  LDC R4, c[0x0][0x380] ;  /* 0x0000e000ff047b82 */ /* 0x000e220000000800 */
[----:B------:R-:W1:Y:S01]  /*0110*/  LDCU.64 UR8, c[0x0][0x358] ;  /* 0x00006b00ff0877ac */ /* 0x000e620008000a00 */
[----:B0-----:R-:W-:-:S13]  /*0120*/  ISETP.GE.AND P0, PT, R4, 0x1, PT ;  /* 0x000000010400780c */ /* 0x001fda0003f06270 */
[----:B-1----:R-:W-:Y:S05]  /*0130*/  @!P0 BRA `(.L_x_0) ;  /* 0x00000010001c8947 */ /* 0x002fea0003800000 */
[----:B------:R-:W-:-:S05]  /*0140*/  VIADD R2, R4, 0xffffffff ;  /* 0xffffffff04027836 */ /* 0x000fca0000000000 */
[----:B------:R-:W-:Y:S02]  /*0150*/  ISETP.GE.U32.AND P0, PT, R2, 0x7, PT ;  /* 0x000000070200780c */ /* 0x000fe40003f06070 */
[C---:B------:R-:W-:Y:S01]  /*0160*/  LOP3.LUT R2, R4.reuse, 0x7ffffff8, RZ, 0xc0, !PT ;  /* 0x7ffffff804027812 */ /* 0x040fe200078ec0ff */
[----:B------:R-:W-:-:S10]  /*0170*/  IMAD R4, R4, UR10, RZ ;  /* 0x0000000a04047c24 */ /* 0x000fd4000f8e02ff */
.L_x_10:
[----:B0-----:R-:W0:Y:S01]  /*0180*/  LDCU UR4, c[0x0][0x39c] ;  /* 0x00007380ff0477ac */ /* 0x001e220008000800 */
[----:B------:R-:W-:Y:S01]  /*0190*/  BSSY.RECONVERGENT B0, `(.L_x_1) ;  /* 0x00000fa000007945 */ /* 0x000fe20003800200 */
[----:B0-----:R-:W-:-:S13]  /*01a0*/  ISETP.GE.AND P1, PT, R0, UR4, PT ;  /* 0x0000000400007c0c */ /* 0x001fda000bf26270 */
[----:B------:R-:W-:Y:S05]  /*01b0*/  @P1 BRA `(.L_x_2) ;  /* 0x0000000c00dc1947 */ /* 0x000fea0003800000 */
[----:B------:R-:W-:-:S07]  /*01c0*/  IMAD.MOV.U32 R6, RZ, RZ, R0 ;  /* 0x000000ffff067224 */ /* 0x000fce00078e0000 */
.L_x_9:
[----:B0-----:R-:W0:Y:S01]  /*01d0*/  LDCU UR4, c[0x0][0x380] ;  /* 0x00007000ff0477ac */ /* 0x001e220008000800 */
[----:B------:R-:W-:Y:S02]  /*01e0*/  HFMA2 R26, -RZ, RZ, 0, 0 ;  /* 0x00000000ff1a7431 */ /* 0x000fe400000001ff */
[----:B------:R-:W-:Y:S01]  /*01f0*/  IMAD.MOV.U32 R7, RZ, RZ, RZ ;  /* 0x000000ffff077224 */ /* 0x000fe200078e00ff */
[----:B------:R-:W-:Y:S01]  /*0200*/  MOV R22, RZ ;  /* 0x000000ff00167202 */ /* 0x000fe20000000f00 */
[----:B------:R-:W1:Y:S01]  /*0210*/  LDCU UR5, c[0x0][0x398] ;  /* 0x00007300ff0577ac */ /* 0x000e620008000800 */
[----:B------:R-:W-:Y:S02]  /*0220*/  IMAD.MOV.U32 R24, RZ, RZ, RZ ;  /* 0x000000ffff187224 */ /* 0x000fe400078e00ff */
[----:B0-----:R-:W-:-:S04]  /*0230*/  IMAD R5, R6, UR4, RZ ;  /* 0x0000000406057c24 */ /* 0x001fc8000f8e02ff */
[C---:B------:R-:W-:Y:S02]  /*0240*/  VIADD R8, R5.reuse, 0x5 ;  /* 0x0000000505087836 */ /* 0x040fe40000000000 */
[C---:B------:R-:W-:Y:S02]  /*0250*/  VIADD R10, R5.reuse, 0x6 ;  /* 0x00000006050a7836 */ /* 0x040fe40000000000 */
[----:B------:R-:W-:Y:S02]  /*0260*/  VIADD R12, R5, 0x7 ;  /* 0x00000007050c7836 */ /* 0x000fe40000000000 */
[--C-:B-1----:R-:W-:Y:S02]  /*0270*/  IMAD R8, R8, UR5, R3.reuse ;  /* 0x0000000508087c24 */ /* 0x102fe4000f8e0203 */
[--C-:B------:R-:W-:Y:S02]  /*0280*/  IMAD R10, R10, UR5, R3.reuse ;  /* 0x000000050a0a7c24 */ /* 0x100fe4000f8e0203 */
[----:B------:R-:W-:-:S07]  /*0290*/  IMAD R12, R12, UR5, R3 ;  /* 0x000000050c0c7c24 */ /* 0x000fce000f8e0203 */
.L_x_8:
[----:B------:R-:W-:Y:S01]  /*02a0*/  IMAD.MOV.U32 R28, RZ, RZ, RZ ;  /* 0x000000ffff1c7224 */ /* 0x000fe200078e00ff */
[----:B------:R-:W-:Y:S06]  /*02b0*/  @!P0 BRA `(.L_x_3) ;  /* 0x0000000400548947 */ /* 0x000fec0003800000 */
[----:B------:R-:W0:Y:S01]  /*02c0*/  LDC R16, c[0x0][0x398] ;  /* 0x0000e600ff107b82 */ /* 0x000e220000000800 */
[----:B------:R-:W1:Y:S01]  /*02d0*/  LDCU UR4, c[0x0][0x380] ;  /* 0x00007000ff0477ac */ /* 0x000e620008000800 */
[C---:B------:R-:W-:Y:S01]  /*02e0*/  IADD3 R11, PT, PT, R5.reuse, 0x3, RZ ;  /* 0x00000003050b7810 */ /* 0x040fe20007ffe0ff */
[C---:B------:R-:W-:Y:S02]  /*02f0*/  VIADD R9, R5.reuse, 0x2 ;  /* 0x0000000205097836 */ /* 0x040fe40000000000 */
[----:B------:R-:W-:Y:S02]  /*0300*/  VIADD R13, R5, 0x4 ;  /* 0x00000004050d7836 */ /* 0x000fe40000000000 */
[----:B------:R-:W-:Y:S02]  /*0310*/  IMAD R14, R4, R6, R3 ;  /* 0x00000006040e7224 */ /* 0x000fe400078e0203 */
[----:B------:R-:W-:Y:S02]  /*0320*/  IMAD.MOV R20, RZ, RZ, -R2 ;  /* 0x000000ffff147224 */ /* 0x000fe400078e0a02 */
[----:B-1----:R-:W-:-:S02]  /*0330*/  IMAD R29, R8, UR4, R7 ;  /* 0x00000004081d7c24 */ /* 0x002fc4000f8e0207 */
[----:B------:R-:W-:Y:S02]  /*0340*/  IMAD R21, R12, UR4, R7 ;  /* 0x000000040c157c24 */ /* 0x000fe4000f8e0207 */
[-CC-:B0-----:R-:W-:Y:S02]  /*0350*/  IMAD R18, R9, R16.reuse, R3.reuse ;  /* 0x0000001009127224 */ /* 0x181fe400078e0203 */
[-CC-:B------:R-:W-:Y:S02]  /*0360*/  IMAD R28, R11, R16.reuse, R3.reuse ;  /* 0x000000100b1c7224 */ /* 0x180fe400078e0203 */
[-C--:B------:R-:W-:Y:S02]  /*0370*/  IMAD R27, R13, R16.reuse, R3 ;  /* 0x000000100d1b7224 */ /* 0x080fe400078e0203 */
[----:B------:R-:W-:Y:S02]  /*0380*/  IMAD R16, R5, R16, R16 ;  /* 0x0000001005107224 */ /* 0x000fe400078e0210 */
[----:B------:R-:W-:-:S02]  /*0390*/  IMAD R9, R14, UR4, R7 ;  /* 0x000000040e097c24 */ /* 0x000fc4000f8e0207 */
[--C-:B------:R-:W-:Y:S01]  /*03a0*/  IMAD R13, R10, UR4, R7.reuse ;  /* 0x000000040a0d7c24 */ /* 0x100fe2000f8e0207 */
[----:B------:R-:W-:Y:S01]  /*03b0*/  IADD3 R16, PT, PT, R16, R3, RZ ;  /* 0x0000000310107210 */ /* 0x000fe20007ffe0ff */
[--C-:B------:R-:W-:Y:S02]  /*03c0*/  IMAD R23, R18, UR4, R7.reuse ;  /* 0x0000000412177c24 */ /* 0x100fe4000f8e0207 */
[--C-:B------:R-:W-:Y:S02]  /*03d0*/  IMAD R25, R28, UR4, R7.reuse ;  /* 0x000000041c197c24 */ /* 0x100fe4000f8e0207 */
[--C-:B------:R-:W-:Y:S02]  /*03e0*/  IMAD R27, R27, UR4, R7.reuse ;  /* 0x000000041b1b7c24 */ /* 0x100fe4000f8e0207 */
[----:B------:R-:W-:-:S07]  /*03f0*/  IMAD R11, R16, UR4, R7 ;  /* 0x00000004100b7c24 */ /* 0x000fce000f8e0207 */
.L_x_4:
[----:B------:R-:W0:Y:S02]  /*0400*/  LDC.64 R14, c[0x0][0x388] ;  /* 0x0000e200ff0e7b82 */ /* 0x000e240000000a00 */
[----:B0-----:R-:W-:-:S04]  /*0410*/  IMAD.WIDE R16, R9, 0x4, R14 ;  /* 0x0000000409107825 */ /* 0x001fc800078e020e */
[----:B------:R-:W-:Y:S02]  /*0420*/  IMAD.WIDE R18, R11, 0x4, R14 ;  /* 0x000000040b127825 */ /* 0x000fe400078e020e */
[----:B------:R-:W2:Y:S04]  /*0430*/  LDG.E R16, desc[UR8][R16.64] ;  /* 0x0000000810107981 */ /* 0x000ea8000c1e1900 */
[----:B------:R-:W3:Y:S01]  /*0440*/  LDG.E R18, desc[UR8][R18.64] ;  /* 0x0000000812127981 */ /* 0x000ee2000c1e1900 */
[----:B--2---:R-:W-:Y:S02]  /*0450*/  PRMT R28, R16, 0x7770, RZ ;  /* 0x00007770101c7816 */ /* 0x004fe400000000ff */
[----:B---3--:R-:W-:-:S04]  /*0460*/  PRMT R17, R18, 0x7770, RZ ;  /* 0x0000777012117816 */ /* 0x008fc800000000ff */
[----:B------:R-:W-:Y:S02]  /*0470*/  IADD3 R24, PT, PT, R17, R24, R28 ;  /* 0x0000001811187210 */ /* 0x000fe40007ffe01c */
[----:B------:R-:W-:Y:S02]  /*0480*/  PRMT R28, R16, 0x7771, RZ ;  /* 0x00007771101c7816 */ /* 0x000fe400000000ff */
[----:B------:R-:W-:-:S04]  /*0490*/  PRMT R17, R18, 0x7771, RZ ;  /* 0x0000777112117816 */ /* 0x000fc800000000ff */
[----:B------:R-:W-:Y:S02]  /*04a0*/  IADD3 R22, PT, PT, R17, R22, R28 ;  /* 0x0000001611167210 */ /* 0x000fe40007ffe01c */
[----:B------:R-:W-:Y:S02]  /*04b0*/  PRMT R28, R16, 0x7772, RZ ;  /* 0x00007772101c7816 */ /* 0x000fe400000000ff */
[----:B------:R-:W-:Y:S01]  /*04c0*/  PRMT R17, R18, 0x7772, RZ ;  /* 0x0000777212117816 */ /* 0x000fe200000000ff */
[----:B------:R-:W-:-:S03]  /*04d0*/  IMAD.WIDE R18, R25, 0x4, R14 ;  /* 0x0000000419127825 */ /* 0x000fc600078e020e */
[----:B------:R-:W-:Y:S01]  /*04e0*/  IADD3 R26, PT, PT, R17, R26, R28 ;  /* 0x0000001a111a7210 */ /* 0x000fe20007ffe01c */
[----:B------:R-:W-:Y:S02]  /*04f0*/  IMAD.WIDE R16, R23, 0x4, R14 ;  /* 0x0000000417107825 */ /* 0x000fe400078e020e */
[----:B------:R-:W2:Y:S04]  /*0500*/  LDG.E R18, desc[UR8][R18.64] ;  /* 0x0000000812127981 */ /* 0x000ea8000c1e1900 */
[----:B------:R2:W3:Y:S02]  /*0510*/  LDG.E R16, desc[UR8][R16.64] ;  /* 0x0000000810107981 */ /* 0x0004e4000c1e1900 */
        /* <DEDUP_REMOVED lines=20> */
[----:B------:R-:W-:-:S04]  /*0660*/  PRMT R17, R18, 0x7772, RZ ;  /* 0x0000777212117816 */ /* 0x000fc800000000ff */
[----:B------:R-:W-:Y:S01]  /*0670*/  IADD3 R26, PT, PT, R17, R26, R28 ;  /* 0x0000001a111a7210 */ /* 0x000fe20007ffe01c */
[----:B------:R-:W-:-:S04]  /*0680*/  IMAD.WIDE R16, R13, 0x4, R14 ;  /* 0x000000040d107825 */ /* 0x000fc800078e020e */
[----:B------:R-:W-:Y:S02]  /*0690*/  IMAD.WIDE R14, R21, 0x4, R14 ;  /* 0x00000004150e7825 */ /* 0x000fe400078e020e */
[----:B------:R-:W2:Y:S04]  /*06a0*/  LDG.E R16, desc[UR8][R16.64] ;  /* 0x0000000810107981 */ /* 0x000ea8000c1e1900 */
[----:B------:R-:W3:Y:S01]  /*06b0*/  LDG.E R14, desc[UR8][R14.64] ;  /* 0x000000080e0e7981 */ /* 0x000ee2000c1e1900 */
[----:B------:R-:W-:-:S05]  /*06c0*/  VIADD R20, R20, 0x8 ;  /* 0x0000000814147836 */ /* 0x000fca0000000000 */
[----:B------:R-:W-:Y:S01]  /*06d0*/  ISETP.NE.AND P1, PT, R20, RZ, PT ;  /* 0x000000ff1400720c */ /* 0x000fe20003f25270 */
[C---:B------:R-:W-:Y:S01]  /*06e0*/  IMAD R9, R4.reuse, 0x8, R9 ;  /* 0x0000000804097824 */ /* 0x040fe200078e0209 */
[C---:B------:R-:W-:Y:S01]  /*06f0*/  LEA R11, R4.reuse, R11, 0x3 ;  /* 0x0000000b040b7211 */ /* 0x040fe200078e18ff */
[C---:B------:R-:W-:Y:S01]  /*0700*/  IMAD R23, R4.reuse, 0x8, R23 ;  /* 0x0000000804177824 */ /* 0x040fe200078e0217 */
[C---:B------:R-:W-:Y:S01]  /*0710*/  LEA R27, R4.reuse, R27, 0x3 ;  /* 0x0000001b041b7211 */ /* 0x040fe200078e18ff */
[C---:B------:R-:W-:Y:S01]  /*0720*/  IMAD R25, R4.reuse, 0x8, R25 ;  /* 0x0000000804197824 */ /* 0x040fe200078e0219 */
[C---:B------:R-:W-:Y:S01]  /*0730*/  LEA R21, R4.reuse, R21, 0x3 ;  /* 0x0000001504157211 */ /* 0x040fe200078e18ff */
[C---:B------:R-:W-:Y:S02]  /*0740*/  IMAD R29, R4.reuse, 0x8, R29 ;  /* 0x00000008041d7824 */ /* 0x040fe400078e021d */
[----:B------:R-:W-:Y:S01]  /*0750*/  IMAD R13, R4, 0x8, R13 ;  /* 0x00000008040d7824 */ /* 0x000fe200078e020d */
[----:B--2---:R-:W-:-:S02]  /*0760*/  PRMT R19, R16, 0x7770, RZ ;  /* 0x0000777010137816 */ /* 0x004fc400000000ff */
        /* <DEDUP_REMOVED lines=8> */
[----:B------:R-:W-:Y:S06]  /*07f0*/  @P1 BRA `(.L_x_4) ;  /* 0xfffffffc00001947 */ /* 0x000fec000383ffff */
[----:B------:R-:W-:-:S07]  /*0800*/  IMAD.MOV.U32 R28, RZ, RZ, R2 ;  /* 0x000000ffff1c7224 */ /* 0x000fce00078e0002 */
.L_x_3:
[----:B------:R-:W0:Y:S02]  /*0810*/  LDCU UR4, c[0x0][0x380] ;  /* 0x00007000ff0477ac */ /* 0x000e240008000800 */
[----:B0-----:R-:W-:-:S04]  /*0820*/  ULOP3.LUT UR5, UR4, 0x7, URZ, 0xc0, !UPT ;  /* 0x0000000704057892 */ /* 0x001fc8000f8ec0ff */
[----:B------:R-:W-:-:S09]  /*0830*/  UISETP.NE.AND UP0, UPT, UR5, URZ, UPT ;  /* 0x000000ff0500728c */ /* 0x000fd2000bf05270 */
[----:B------:R-:W-:Y:S05]  /*0840*/  BRA.U !UP0, `(.L_x_5) ;  /* 0x0000000508547547 */ /* 0x000fea000b800000 */
[----:B------:R-:W-:Y:S02]  /*0850*/  ULOP3.LUT UR6, UR4, 0x3, URZ, 0xc0, !UPT ;  /* 0x0000000304067892 */ /* 0x000fe4000f8ec0ff */
[----:B------:R-:W-:Y:S02]  /*0860*/  UIADD3 UR4, UPT, UPT, UR5, -0x1, URZ ;  /* 0xffffffff05047890 */ /* 0x000fe4000fffe0ff */
[----:B------:R-:W-:Y:S02]  /*0870*/  UISETP.NE.AND UP1, UPT, UR6, URZ, UPT ;  /* 0x000000ff0600728c */ /* 0x000fe4000bf25270 */
[----:B------:R-:W-:-:S09]  /*0880*/  UISETP.GE.U32.AND UP0, UPT, UR4, 0x3, UPT ;  /* 0x000000030400788c */ /* 0x000fd2000bf06070 */
[----:B------:R-:W-:Y:S05]  /*0890*/  BRA.U !UP0, `(.L_x_6) ;  /* 0x00000001089c7547 */ /* 0x000fea000b800000 */
[----:B------:R-:W0:Y:S01]  /*08a0*/  LDCU UR4, c[0x0][0x398] ;  /* 0x00007300ff0477ac */ /* 0x000e220008000800 */
[----:B------:R-:W1:Y:S01]  /*08b0*/  LDC.64 R14, c[0x0][0x388] ;  /* 0x0000e200ff0e7b82 */ /* 0x000e620000000a00 */
[----:B------:R-:W-:Y:S01]  /*08c0*/  IMAD.IADD R16, R5, 0x1, R28 ;  /* 0x0000000105107824 */ /* 0x000fe200078e021c */
[----:B------:R-:W2:Y:S03]  /*08d0*/  LDCU UR5, c[0x0][0x380] ;  /* 0x00007000ff0577ac */ /* 0x000ea60008000800 */
[----:B0-----:R-:W-:-:S04]  /*08e0*/  IMAD R16, R16, UR4, R3 ;  /* 0x0000000410107c24 */ /* 0x001fc8000f8e0203 */
[C---:B--2---:R-:W-:Y:S01]  /*08f0*/  IMAD R19, R16.reuse, UR5, R7 ;  /* 0x0000000510137c24 */ /* 0x044fe2000f8e0207 */
[----:B------:R-:W-:-:S05]  /*0900*/  IADD3 R18, PT, PT, R16, UR4, RZ ;  /* 0x0000000410127c10 */ /* 0x000fca000fffe0ff */
[C---:B------:R-:W-:Y:S02]  /*0910*/  VIADD R20, R18.reuse, UR4 ;  /* 0x0000000412147c36 */ /* 0x040fe40008000000 */
[----:B------:R-:W-:Y:S02]  /*0920*/  IMAD R17, R18, UR5, R7 ;  /* 0x0000000512117c24 */ /* 0x000fe4000f8e0207 */
[----:B------:R-:W-:Y:S02]  /*0930*/  VIADD R9, R20, UR4 ;  /* 0x0000000414097c36 */ /* 0x000fe40008000000 */
[----:B-1----:R-:W-:-:S04]  /*0940*/  IMAD.WIDE R18, R19, 0x4, R14 ;  /* 0x0000000413127825 */ /* 0x002fc800078e020e */
[----:B------:R-:W-:Y:S02]  /*0950*/  IMAD.WIDE R16, R17, 0x4, R14 ;  /* 0x0000000411107825 */ /* 0x000fe400078e020e */
[----:B------:R-:W2:Y:S02]  /*0960*/  LDG.E R18, desc[UR8][R18.64] ;  /* 0x0000000812127981 */ /* 0x000ea4000c1e1900 */
[--C-:B------:R-:W-:Y:S02]  /*0970*/  IMAD R21, R20, UR5, R7.reuse ;  /* 0x0000000514157c24 */ /* 0x100fe4000f8e0207 */
[----:B------:R-:W-:Y:S01]  /*0980*/  IMAD R9, R9, UR5, R7 ;  /* 0x0000000509097c24 */ /* 0x000fe2000f8e0207 */
[----:B------:R-:W3:Y:S01]  /*0990*/  LDG.E R16, desc[UR8][R16.64] ;  /* 0x0000000810107981 */ /* 0x000ee2000c1e1900 */
[----:B------:R-:W-:-:S04]  /*09a0*/  IMAD.WIDE R20, R21, 0x4, R14 ;  /* 0x0000000415147825 */ /* 0x000fc800078e020e */
[----:B------:R-:W-:Y:S02]  /*09b0*/  IMAD.WIDE R14, R9, 0x4, R14 ;  /* 0x00000004090e7825 */ /* 0x000fe400078e020e */
[----:B------:R-:W4:Y:S04]  /*09c0*/  LDG.E R20, desc[UR8][R20.64] ;  /* 0x0000000814147981 */ /* 0x000f28000c1e1900 */
[----:B------:R-:W5:Y:S01]  /*09d0*/  LDG.E R14, desc[UR8][R14.64] ;  /* 0x000000080e0e7981 */ /* 0x000f62000c1e1900 */
[----:B------:R-:W-:Y:S02]  /*09e0*/  IADD3 R28, PT, PT, R28, 0x4, RZ ;  /* 0x000000041c1c7810 */ /* 0x000fe40007ffe0ff */
[C---:B--2---:R-:W-:Y:S02]  /*09f0*/  PRMT R9, R18.reuse, 0x7770, RZ ;  /* 0x0000777012097816 */ /* 0x044fe400000000ff */
[----:B------:R-:W-:-:S02]  /*0a00*/  PRMT R11, R18, 0x7771, RZ ;  /* 0x00007771120b7816 */ /* 0x000fc400000000ff */
[----:B------:R-:W-:Y:S02]  /*0a10*/  PRMT R13, R18, 0x7772, RZ ;  /* 0x00007772120d7816 */ /* 0x000fe400000000ff */
[C---:B---3--:R-:W-:Y:S02]  /*0a20*/  PRMT R18, R16.reuse, 0x7770, RZ ;  /* 0x0000777010127816 */ /* 0x048fe400000000ff */
[C---:B------:R-:W-:Y:S02]  /*0a30*/  PRMT R19, R16.reuse, 0x7771, RZ ;  /* 0x0000777110137816 */ /* 0x040fe400000000ff */
[----:B------:R-:W-:Y:S02]  /*0a40*/  PRMT R16, R16, 0x7772, RZ ;  /* 0x0000777210107816 */ /* 0x000fe400000000ff */
[----:B------:R-:W-:Y:S02]  /*0a50*/  IADD3 R9, PT, PT, R18, R24, R9 ;  /* 0x0000001812097210 */ /* 0x000fe40007ffe009 */
[----:B------:R-:W-:-:S02]  /*0a60*/  IADD3 R11, PT, PT, R19, R22, R11 ;  /* 0x00000016130b7210 */ /* 0x000fc40007ffe00b */
[----:B------:R-:W-:Y:S02]  /*0a70*/  IADD3 R13, PT, PT, R16, R26, R13 ;  /* 0x0000001a100d7210 */ /* 0x000fe40007ffe00d */
[C---:B----4-:R-:W-:Y:S02]  /*0a80*/  PRMT R24, R20.reuse, 0x7770, RZ ;  /* 0x0000777014187816 */ /* 0x050fe400000000ff */
[----:B------:R-:W-:Y:S02]  /*0a90*/  PRMT R22, R20, 0x7771, RZ ;  /* 0x0000777114167816 */ /* 0x000fe400000000ff */
[C---:B-----5:R-:W-:Y:S02]  /*0aa0*/  PRMT R15, R14.reuse, 0x7770, RZ ;  /* 0x000077700e0f7816 */ /* 0x060fe400000000ff */
[----:B------:R-:W-:Y:S02]  /*0ab0*/  PRMT R16, R14, 0x7771, RZ ;  /* 0x000077710e107816 */ /* 0x000fe400000000ff */
[----:B------:R-:W-:-:S02]  /*0ac0*/  PRMT R20, R20, 0x7772, RZ ;  /* 0x0000777214147816 */ /* 0x000fc400000000ff */
[----:B------:R-:W-:Y:S02]  /*0ad0*/  PRMT R14, R14, 0x7772, RZ ;  /* 0x000077720e0e7816 */ /* 0x000fe400000000ff */
[----:B------:R-:W-:Y:S02]  /*0ae0*/  IADD3 R24, PT, PT, R15, R9, R24 ;  /* 0x000000090f187210 */ /* 0x000fe40007ffe018 */
[----:B------:R-:W-:Y:S02]  /*0af0*/  IADD3 R22, PT, PT, R16, R11, R22 ;  /* 0x0000000b10167210 */ /* 0x000fe40007ffe016 */
[----:B------:R-:W-:-:S07]  /*0b00*/  IADD3 R26, PT, PT, R14, R13, R20 ;  /* 0x0000000d0e1a7210 */ /* 0x000fce0007ffe014 */
.L_x_6:
[----:B------:R-:W-:Y:S05]  /*0b10*/  BRA.U !UP1, `(.L_x_5) ;  /* 0x0000000109a07547 */ /* 0x000fea000b800000 */
[----:B------:R-:W0:Y:S01]  /*0b20*/  LDCU UR7, c[0x0][0x380] ;  /* 0x00007000ff0777ac */ /* 0x000e220008000800 */
[----:B------:R-:W-:Y:S02]  /*0b30*/  UISETP.NE.AND UP0, UPT, UR6, 0x1, UPT ;  /* 0x000000010600788c */ /* 0x000fe4000bf05270 */
[----:B0-----:R-:W-:-:S07]  /*0b40*/  ULOP3.LUT UP1, URZ, UR7, 0x1, URZ, 0xc0, !UPT ;  /* 0x0000000107ff7892 */ /* 0x001fce000f82c0ff */
[----:B------:R-:W-:Y:S05]  /*0b50*/  BRA.U !UP0, `(.L_x_7) ;  /* 0x0000000108587547 */ /* 0x000fea000b800000 */
[----:B------:R-:W0:Y:S01]  /*0b60*/  LDCU UR4, c[0x0][0x398] ;  /* 0x00007300ff0477ac */ /* 0x000e220008000800 */
[----:B------:R-:W1:Y:S01]  /*0b70*/  LDC.64 R14, c[0x0][0x388] ;  /* 0x0000e200ff0e7b82 */ /* 0x000e620000000a00 */
[----:B------:R-:W-:Y:S01]  /*0b80*/  IMAD.IADD R16, R5, 0x1, R28 ;  /* 0x0000000105107824 */ /* 0x000fe200078e021c */
[----:B------:R-:W2:Y:S03]  /*0b90*/  LDCU UR5, c[0x0][0x380] ;  /* 0x00007000ff0577ac */ /* 0x000ea60008000800 */
[----:B0-----:R-:W-:-:S04]  /*0ba0*/  IMAD R16, R16, UR4, R3 ;  /* 0x0000000410107c24 */ /* 0x001fc8000f8e0203 */
[C---:B------:R-:W-:Y:S02]  /*0bb0*/  VIADD R18, R16.reuse, UR4 ;  /* 0x0000000410127c36 */ /* 0x040fe40008000000 */
[--C-:B--2---:R-:W-:Y:S02]  /*0bc0*/  IMAD R17, R16, UR5, R7.reuse ;  /* 0x0000000510117c24 */ /* 0x104fe4000f8e0207 */
[----:B------:R-:W-:Y:S02]  /*0bd0*/  IMAD R9, R18, UR5, R7 ;  /* 0x0000000512097c24 */ /* 0x000fe4000f8e0207 */
[----:B-1----:R-:W-:-:S04]  /*0be0*/  IMAD.WIDE R16, R17, 0x4, R14 ;  /* 0x0000000411107825 */ /* 0x002fc800078e020e */
[----:B------:R-:W-:Y:S02]  /*0bf0*/  IMAD.WIDE R14, R9, 0x4, R14 ;  /* 0x00000004090e7825 */ /* 0x000fe400078e020e */
[----:B------:R-:W2:Y:S04]  /*0c00*/  LDG.E R16, desc[UR8][R16.64] ;  /* 0x0000000810107981 */ /* 0x000ea8000c1e1900 */
[----:B------:R-:W3:Y:S01]  /*0c10*/  LDG.E R14, desc[UR8][R14.64] ;  /* 0x000000080e0e7981 */ /* 0x000ee2000c1e1900 */
        /* <DEDUP_REMOVED lines=9> */
[----:B------:R-:W-:-:S07]  /*0cb0*/  IADD3 R26, PT, PT, R20, R26, R13 ;  /* 0x0000001a141a7210 */ /* 0x000fce0007ffe00d */
.L_x_7:
[----:B------:R-:W-:Y:S05]  /*0cc0*/  BRA.U !UP1, `(.L_x_5) ;  /* 0x0000000109347547 */ /* 0x000fea000b800000 */
[----:B------:R-:W0:Y:S01]  /*0cd0*/  LDCU UR4, c[0x0][0x398] ;  /* 0x00007300ff0477ac */ /* 0x000e220008000800 */
[----:B------:R-:W1:Y:S01]  /*0ce0*/  LDC.64 R14, c[0x0][0x388] ;  /* 0x0000e200ff0e7b82 */ /* 0x000e620000000a00 */
[----:B------:R-:W-:-:S04]  /*0cf0*/  IMAD.IADD R16, R5, 0x1, R28 ;  /* 0x0000000105107824 */ /* 0x000fc800078e021c */
[----:B0-----:R-:W-:-:S04]  /*0d00*/  IMAD R16, R16, UR4, R3 ;  /* 0x0000000410107c24 */ /* 0x001fc8000f8e0203 */
[----:B------:R-:W-:-:S04]  /*0d10*/  IMAD R9, R16, UR7, R7 ;  /* 0x0000000710097c24 */ /* 0x000fc8000f8e0207 */
[----:B-1----:R-:W-:-:S06]  /*0d20*/  IMAD.WIDE R14, R9, 0x4, R14 ;  /* 0x00000004090e7825 */ /* 0x002fcc00078e020e */
[----:B------:R-:W2:Y:S02]  /*0d30*/  LDG.E R14, desc[UR8][R14.64] ;  /* 0x000000080e0e7981 */ /* 0x000ea4000c1e1900 */
[C---:B--2---:R-:W-:Y:S02]  /*0d40*/  PRMT R9, R14.reuse, 0x7770, RZ ;  /* 0x000077700e097816 */ /* 0x044fe400000000ff */
[C---:B------:R-:W-:Y:S02]  /*0d50*/  PRMT R13, R14.reuse, 0x7772, RZ ;  /* 0x000077720e0d7816 */ /* 0x040fe400000000ff */
[----:B------:R-:W-:Y:S01]  /*0d60*/  PRMT R11, R14, 0x7771, RZ ;  /* 0x000077710e0b7816 */ /* 0x000fe200000000ff */
[----:B------:R-:W-:Y:S02]  /*0d70*/  IMAD.IADD R24, R24, 0x1, R9 ;  /* 0x0000000118187824 */ /* 0x000fe400078e0209 */
[----:B------:R-:W-:Y:S01]  /*0d80*/  IMAD.IADD R26, R26, 0x1, R13 ;  /* 0x000000011a1a7824 */ /* 0x000fe200078e020d */
[----:B------:R-:W-:-:S07]  /*0d90*/  IADD3 R22, PT, PT, R22, R11, RZ ;  /* 0x0000000b16167210 */ /* 0x000fce0007ffe0ff */
.L_x_5:
[----:B------:R-:W0:Y:S01]  /*0da0*/  LDCU UR4, c[0x0][0x380] ;  /* 0x00007000ff0477ac */ /* 0x000e220008000800 */
[----:B------:R-:W-:-:S05]  /*0db0*/  VIADD R7, R7, 0x1 ;  /* 0x0000000107077836 */ /* 0x000fca0000000000 */
[----:B0-----:R-:W-:-:S13]  /*0dc0*/  ISETP.NE.AND P1, PT, R7, UR4, PT ;  /* 0x0000000407007c0c */ /* 0x001fda000bf25270 */
[----:B------:R-:W-:Y:S05]  /*0dd0*/  @P1 BRA `(.L_x_8) ;  /* 0xfffffff400301947 */ /* 0x000fea000383ffff */
[----:B------:R-:W-:Y:S01]  /*0de0*/  UIMAD UR4, UR4, UR4, URZ ;  /* 0x00000004040472a4 */ /* 0x000fe2000f8e02ff */
[----:B------:R-:W0:Y:S05]  /*0df0*/  LDCU.64 UR6, c[0x0][0x398] ;  /* 0x00007300ff0677ac */ /* 0x000e2a0008000a00 */
[----:B------:R-:W-:Y:S01]  /*0e00*/  IMAD R7, RZ, RZ, -UR4 ;  /* 0x80000004ff077e24 */ /* 0x000fe2000f8e02ff */
[----:B------:R-:W1:Y:S01]  /*0e10*/  LDCU UR5, c[0x0][0x364] ;  /* 0x00006c80ff0577ac */ /* 0x000e620008000800 */
[----:B------:R-:W-:Y:S01]  /*0e20*/  LOP3.LUT R10, RZ, UR4, RZ, 0x33, !PT ;  /* 0x00000004ff0a7c12 */ /* 0x000fe2000f8e33ff */
[----:B------:R-:W2:Y:S08]  /*0e30*/  I2F.U32.RP R5, UR4 ;  /* 0x0000000400057d06 */ /* 0x000eb00008209000 */
[----:B--2---:R-:W2:Y:S02]  /*0e40*/  MUFU.RCP R5, R5 ;  /* 0x0000000500057308 */ /* 0x004ea40000001000 */
[----:B--2---:R-:W-:-:S06]  /*0e50*/  IADD3 R8, PT, PT, R5, 0xffffffe, RZ ;  /* 0x0ffffffe05087810 */ /* 0x004fcc0007ffe0ff */
[----:B------:R2:W3:Y:S02]  /*0e60*/  F2I.FTZ.U32.TRUNC.NTZ R9, R8 ;  /* 0x0000000800097305 */ /* 0x0004e4000021f000 */
[----:B--2---:R-:W-:Y:S02]  /*0e70*/  IMAD.MOV.U32 R8, RZ, RZ, RZ ;  /* 0x000000ffff087224 */ /* 0x004fe400078e00ff */
[----:B---3--:R-:W-:-:S04]  /*0e80*/  IMAD R7, R7, R9, RZ ;  /* 0x0000000907077224 */ /* 0x008fc800078e02ff */
[----:B------:R-:W-:-:S06]  /*0e90*/  IMAD.HI.U32 R9, R9, R7, R8 ;  /* 0x0000000709097227 */ /* 0x000fcc00078e0008 */
[----:B------:R-:W-:-:S04]  /*0ea0*/  IMAD.HI.U32 R7, R9, R24, RZ ;  /* 0x0000001809077227 */ /* 0x000fc800078e00ff */
[----:B------:R-:W-:Y:S01]  /*0eb0*/  IMAD.HI.U32 R11, R9, R22, RZ ;  /* 0x00000016090b7227 */ /* 0x000fe200078e00ff */
[----:B------:R-:W-:-:S03]  /*0ec0*/  IADD3 R5, PT, PT, -R7, RZ, RZ ;  /* 0x000000ff07057210 */ /* 0x000fc60007ffe1ff */
[----:B------:R-:W-:-:S04]  /*0ed0*/  IMAD.HI.U32 R13, R9, R26, RZ ;  /* 0x0000001a090d7227 */ /* 0x000fc800078e00ff */
[----:B------:R-:W-:Y:S02]  /*0ee0*/  IMAD.MOV R9, RZ, RZ, -R11 ;  /* 0x000000ffff097224 */ /* 0x000fe400078e0a0b */
[----:B------:R-:W-:Y:S02]  /*0ef0*/  IMAD.MOV R15, RZ, RZ, -R13 ;  /* 0x000000ffff0f7224 */ /* 0x000fe400078e0a0d */
[----:B------:R-:W-:Y:S02]  /*0f00*/  IMAD R22, R9, UR4, R22 ;  /* 0x0000000409167c24 */ /* 0x000fe4000f8e0216 */
[----:B------:R-:W-:Y:S01]  /*0f10*/  IMAD R26, R15, UR4, R26 ;  /* 0x000000040f1a7c24 */ /* 0x000fe2000f8e021a */
[----:B------:R-:W2:Y:S01]  /*0f20*/  LDC.64 R8, c[0x0][0x390] ;  /* 0x0000e400ff087b82 */ /* 0x000ea20000000a00 */
[----:B------:R-:W-:Y:S01]  /*0f30*/  IMAD R24, R5, UR4, R24 ;  /* 0x0000000405187c24 */ /* 0x000fe2000f8e0218 */
[----:B------:R-:W-:Y:S01]  /*0f40*/  ISETP.GE.U32.AND P5, PT, R22, UR4, PT ;  /* 0x0000000416007c0c */ /* 0x000fe2000bfa6070 */
[----:B0-----:R-:W-:Y:S01]  /*0f50*/  IMAD R5, R6, UR6, R3 ;  /* 0x0000000606057c24 */ /* 0x001fe2000f8e0203 */
[----:B------:R-:W-:-:S02]  /*0f60*/  ISETP.GE.U32.AND P4, PT, R26, UR4, PT ;  /* 0x000000041a007c0c */ /* 0x000fc4000bf86070 */
[----:B------:R-:W-:Y:S02]  /*0f70*/  ISETP.GE.U32.AND P6, PT, R24, UR4, PT ;  /* 0x0000000418007c0c */ /* 0x000fe4000bfc6070 */
[----:B------:R-:W1:Y:S07]  /*0f80*/  LDC R15, c[0x0][0x374] ;  /* 0x0000dd00ff0f7b82 */ /* 0x000e6e0000000800 */
[----:B------:R-:W-:Y:S02]  /*0f90*/  @P5 VIADD R22, R22, -UR4 ;  /* 0x8000000416165c36 */ /* 0x000fe40008000000 */
[----:B------:R-:W-:-:S02]  /*0fa0*/  @P4 VIADD R26, R26, -UR4 ;  /* 0x800000041a1a4c36 */ /* 0x000fc40008000000 */
[----:B------:R-:W-:Y:S01]  /*0fb0*/  @P6 IADD3 R24, PT, PT, R24, -UR4, RZ ;  /* 0x8000000418186c10 */ /* 0x000fe2000fffe0ff */
[----:B------:R-:W-:Y:S01]  /*0fc0*/  @P5 VIADD R11, R11, 0x1 ;  /* 0x000000010b0b5836 */ /* 0x000fe20000000000 */
[----:B------:R-:W-:Y:S01]  /*0fd0*/  ISETP.GE.U32.AND P2, PT, R22, UR4, PT ;  /* 0x0000000416007c0c */ /* 0x000fe2000bf46070 */
[----:B------:R-:W-:Y:S01]  /*0fe0*/  @P4 VIADD R13, R13, 0x1 ;  /* 0x000000010d0d4836 */ /* 0x000fe20000000000 */
[----:B------:R-:W-:Y:S01]  /*0ff0*/  ISETP.GE.U32.AND P3, PT, R24, UR4, PT ;  /* 0x0000000418007c0c */ /* 0x000fe2000bf66070 */
[----:B--2---:R-:W-:Y:S01]  /*1000*/  IMAD.WIDE R8, R5, 0x4, R8 ;  /* 0x0000000405087825 */ /* 0x004fe200078e0208 */
[----:B------:R-:W-:Y:S02]  /*1010*/  ISETP.GE.U32.AND P1, PT, R26, UR4, PT ;  /* 0x000000041a007c0c */ /* 0x000fe4000bf26070 */
[----:B------:R-:W-:Y:S02]  /*1020*/  @P6 IADD3 R7, PT, PT, R7, 0x1, RZ ;  /* 0x0000000107076810 */ /* 0x000fe40007ffe0ff */
[----:B------:R-:W-:Y:S01]  /*1030*/  ISETP.NE.U32.AND P6, PT, RZ, UR4, PT ;  /* 0x00000004ff007c0c */ /* 0x000fe2000bfc5070 */
[----:B------:R-:W-:Y:S01]  /*1040*/  UMOV UR4, 0x3340 ;  /* 0x0000334000047882 */ /* 0x000fe20000000000 */
[----:B-1----:R-:W-:-:S03]  /*1050*/  IMAD R6, R15, UR5, R6 ;  /* 0x000000050f067c24 */ /* 0x002fc6000f8e0206 */
[----:B------:R-:W-:Y:S02]  /*1060*/  @P2 VIADD R11, R11, 0x1 ;  /* 0x000000010b0b2836 */ /* 0x000fe40000000000 */
[----:B------:R-:W-:Y:S02]  /*1070*/  @P3 IADD3 R7, PT, PT, R7, 0x1, RZ ;  /* 0x0000000107073810 */ /* 0x000fe40007ffe0ff */
[----:B------:R-:W-:Y:S01]  /*1080*/  @P1 VIADD R13, R13, 0x1 ;  /* 0x000000010d0d1836 */ /* 0x000fe20000000000 */
[C---:B------:R-:W-:Y:S02]  /*1090*/  SEL R12, R10.reuse, R11, !P6 ;  /* 0x0000000b0a0c7207 */ /* 0x040fe40007000000 */
[C---:B------:R-:W-:Y:S02]  /*10a0*/  SEL R7, R10.reuse, R7, !P6 ;  /* 0x000000070a077207 */ /* 0x040fe40007000000 */
[----:B------:R-:W-:Y:S02]  /*10b0*/  SEL R10, R10, R13, !P6 ;  /* 0x0000000d0a0a7207 */ /* 0x000fe40007000000 */
[----:B------:R-:W-:-:S02]  /*10c0*/  MOV R11, UR4 ;  /* 0x00000004000b7c02 */ /* 0x000fc40008000f00 */
[----:B------:R-:W-:Y:S02]  /*10d0*/  PRMT R7, R7, 0x3340, R12 ;  /* 0x0000334007077816 */ /* 0x000fe4000000000c */
[----:B------:R-:W-:Y:S02]  /*10e0*/  PRMT R10, R10, R11, 0xffff ;  /* 0x0000ffff0a0a7416 */ /* 0x000fe4000000000b */
[----:B------:R-:W-:Y:S02]  /*10f0*/  ISETP.GE.AND P1, PT, R6, UR7, PT ;  /* 0x0000000706007c0c */ /* 0x000fe4000bf26270 */
[----:B------:R-:W-:-:S05]  /*1100*/  PRMT R7, R7, 0x5410, R10 ;  /* 0x0000541007077816 */ /* 0x000fca000000000a */
[----:B------:R0:W-:Y:S06]  /*1110*/  STG.E desc[UR8][R8.64], R7 ;  /* 0x0000000708007986 */ /* 0x0001ec000c101908 */
[----:B------:R-:W-:Y:S05]  /*1120*/  @!P1 BRA `(.L_x_9) ;  /* 0xfffffff000289947 */ /* 0x000fea000383ffff */
.L_x_2:
[----:B------:R-:W-:Y:S05]  /*1130*/  BSYNC.RECONVERGENT B0 ;  /* 0x0000000000007941 */ /* 0x000fea0003800200 */
.L_x_1:
[----:B------:R-:W1:Y:S01]  /*1140*/  LDCU UR4, c[0x0][0x360] ;  /* 0x00006c00ff0477ac */ /* 0x000e620008000800 */
[----:B------:R-:W1:Y:S01]  /*1150*/  LDC R6, c[0x0][0x370] ;  /* 0x0000dc00ff067b82 */ /* 0x000e620000000800 */
[----:B------:R-:W2:Y:S01]  /*1160*/  LDCU UR5, c[0x0][0x398] ;  /* 0x00007300ff0577ac */ /* 0x000ea20008000800 */
[----:B-1----:R-:W-:-:S05]  /*1170*/  IMAD R3, R6, UR4, R3 ;  /* 0x0000000406037c24 */ /* 0x002fca000f8e0203 */
[----:B--2---:R-:W-:-:S13]  /*1180*/  ISETP.GE.AND P1, PT, R3, UR5, PT ;  /* 0x0000000503007c0c */ /* 0x004fda000bf26270 */
[----:B------:R-:W-:Y:S05]  /*1190*/  @!P1 BRA `(.L_x_10) ;  /* 0xffffffec00f89947 */ /* 0x000fea000383ffff */
[----:B------:R-:W-:Y:S05]  /*11a0*/  EXIT ;  /* 0x000000000000794d */ /* 0x000fea0003800000 */
.L_x_0:
[----:B------:R-:W0:Y:S01]  /*11b0*/  I2F.U32.RP R6, UR5 ;  /* 0x0000000500067d06 */ /* 0x000e220008209000 */
[----:B------:R-:W1:Y:S01]  /*11c0*/  LDCU UR6, c[0x0][0x39c] ;  /* 0x00007380ff0677ac */ /* 0x000e620008000800 */
[----:B------:R-:W-:Y:S01]  /*11d0*/  IADD3 R2, PT, PT, R0, UR5, RZ ;  /* 0x0000000500027c10 */ /* 0x000fe2000fffe0ff */
[----:B------:R-:W-:Y:S01]  /*11e0*/  IMAD R9, RZ, RZ, -UR5 ;  /* 0x80000005ff097e24 */ /* 0x000fe2000f8e02ff */
[----:B------:R-:W-:-:S04]  /*11f0*/  ISETP.NE.U32.AND P2, PT, RZ, UR5, PT ;  /* 0x00000005ff007c0c */ /* 0x000fc8000bf45070 */
[----:B0-----:R-:W0:Y:S01]  /*1200*/  MUFU.RCP R6, R6 ;  /* 0x0000000600067308 */ /* 0x001e220000001000 */
[C---:B-1----:R-:W-:Y:S02]  /*1210*/  ISETP.GE.AND P0, PT, R2.reuse, UR6, PT ;  /* 0x0000000602007c0c */ /* 0x042fe4000bf06270 */
[----:B------:R-:W-:Y:S01]  /*1220*/  VIMNMX R7, PT, PT, R2, UR6, !PT ;  /* 0x0000000602077c48 */ /* 0x000fe2000ffe0100 */
[----:B------:R-:W1:Y:S01]  /*1230*/  LDCU UR6, c[0x0][0x398] ;  /* 0x00007300ff0677ac */ /* 0x000e620008000800 */
[----:B------:R-:W-:-:S04]  /*1240*/  SEL R8, RZ, 0x1, P0 ;  /* 0x00000001ff087807 */ /* 0x000fc80000000000 */
[----:B------:R-:W-:Y:S01]  /*1250*/  IADD3 R7, PT, PT, R7, -R2, -R8 ;  /* 0x8000000207077210 */ /* 0x000fe20007ffe808 */
[----:B0-----:R-:W-:-:S04]  /*1260*/  VIADD R4, R6, 0xffffffe ;  /* 0x0ffffffe06047836 */ /* 0x001fc80000000000 */
[----:B------:R0:W2:Y:S02]  /*1270*/  F2I.FTZ.U32.TRUNC.NTZ R5, R4 ;  /* 0x0000000400057305 */ /* 0x0000a4000021f000 */
[----:B0-----:R-:W-:Y:S02]  /*1280*/  IMAD.MOV.U32 R4, RZ, RZ, RZ ;  /* 0x000000ffff047224 */ /* 0x001fe400078e00ff */
[----:B--2---:R-:W-:-:S04]  /*1290*/  IMAD R9, R9, R5, RZ ;  /* 0x0000000509097224 */ /* 0x004fc800078e02ff */
[----:B------:R-:W-:-:S06]  /*12a0*/  IMAD.HI.U32 R6, R5, R9, R4 ;  /* 0x0000000905067227 */ /* 0x000fcc00078e0004 */
[----:B------:R-:W-:Y:S01]  /*12b0*/  IMAD.HI.U32 R5, R6, R7, RZ ;  /* 0x0000000706057227 */ /* 0x000fe200078e00ff */
[----:B------:R-:W-:-:S03]  /*12c0*/  IADD3 R6, PT, PT, R2, UR5, RZ ;  /* 0x0000000502067c10 */ /* 0x000fc6000fffe0ff */
[----:B------:R-:W-:Y:S02]  /*12d0*/  IMAD.MOV R4, RZ, RZ, -R5 ;  /* 0x000000ffff047224 */ /* 0x000fe400078e0a05 */
[----:B------:R-:W-:Y:S02]  /*12e0*/  VIADD R18, R6, UR5 ;  /* 0x0000000506127c36 */ /* 0x000fe40008000000 */
[----:B------:R-:W-:-:S05]  /*12f0*/  IMAD R7, R4, UR5, R7 ;  /* 0x0000000504077c24 */ /* 0x000fca000f8e0207 */
[----:B------:R-:W-:-:S13]  /*1300*/  ISETP.GE.U32.AND P0, PT, R7, UR5, PT ;  /* 0x0000000507007c0c */ /* 0x000fda000bf06070 */
[----:B------:R-:W-:Y:S01]  /*1310*/  @P0 IADD3 R7, PT, PT, R7, -UR5, RZ ;  /* 0x8000000507070c10 */ /* 0x000fe2000fffe0ff */
[----:B------:R-:W-:-:S03]  /*1320*/  @P0 VIADD R5, R5, 0x1 ;  /* 0x0000000105050836 */ /* 0x000fc60000000000 */
[----:B------:R-:W-:-:S13]  /*1330*/  ISETP.GE.U32.AND P1, PT, R7, UR5, PT ;  /* 0x0000000507007c0c */ /* 0x000fda000bf26070 */
[----:B------:R-:W-:Y:S01]  /*1340*/  @P1 VIADD R5, R5, 0x1 ;  /* 0x0000000105051836 */ /* 0x000fe20000000000 */
[----:B------:R-:W-:-:S05]  /*1350*/  @!P2 LOP3.LUT R5, RZ, UR5, RZ, 0x33, !PT ;  /* 0x00000005ff05ac12 */ /* 0x000fca000f8e33ff */
[----:B------:R-:W-:-:S05]  /*1360*/  IMAD.IADD R7, R8, 0x1, R5 ;  /* 0x0000000108077824 */ /* 0x000fca00078e0205 */
[----:B-1----:R-:W-:-:S07]  /*1370*/  LOP3.LUT R19, R7, 0x3, RZ, 0xc0, !PT ;  /* 0x0000000307137812 */ /* 0x002fce00078ec0ff */
.L_x_16:
[----:B0-----:R-:W0:Y:S01]  /*1380*/  LDC R11, c[0x0][0x39c] ;  /* 0x0000e700ff0b7b82 */ /* 0x001e220000000800 */
[----:B------:R-:W-:Y:S01]  /*1390*/  BSSY.RECONVERGENT B0, `(.L_x_11) ;  /* 0x0000030000007945 */ /* 0x000fe20003800200 */
[----:B0-----:R-:W-:-:S13]  /*13a0*/  ISETP.GE.AND P0, PT, R0, R11, PT ;  /* 0x0000000b0000720c */ /* 0x001fda0003f06270 */
[----:B-123--:R-:W-:Y:S05]  /*13b0*/  @P0 BRA `(.L_x_12) ;  /* 0x0000000000b40947 */ /* 0x00efea0003800000 */
[----:B------:R-:W0:Y:S01]  /*13c0*/  LDC.64 R4, c[0x0][0x390] ;  /* 0x0000e400ff047b82 */ /* 0x000e220000000a00 */
[----:B------:R-:W-:Y:S01]  /*13d0*/  ISETP.NE.AND P0, PT, R19, 0x3, PT ;  /* 0x000000031300780c */ /* 0x000fe20003f05270 */
[----:B------:R-:W-:Y:S01]  /*13e0*/  BSSY.RECONVERGENT B1, `(.L_x_13) ;  /* 0x0000016000017945 */ /* 0x000fe20003800200 */
[----:B------:R-:W-:Y:S02]  /*13f0*/  ISETP.GE.U32.AND P1, PT, R7, 0x3, PT ;  /* 0x000000030700780c */ /* 0x000fe40003f26070 */
[----:B------:R-:W-:-:S09]  /*1400*/  MOV R10, R0 ;  /* 0x00000000000a7202 */ /* 0x000fd20000000f00 */
[----:B------:R-:W-:Y:S05]  /*1410*/  @!P0 BRA `(.L_x_14) ;  /* 0x0000000000488947 */ /* 0x000fea0003800000 */
[----:B------:R-:W1:Y:S01]  /*1420*/  LDC R15, c[0x0][0x398] ;  /* 0x0000e600ff0f7b82 */ /* 0x000e620000000800 */
[----:B------:R-:W-:Y:S01]  /*1430*/  IMAD.MOV.U32 R17, RZ, RZ, -0x1000000 ;  /* 0xff000000ff117424 */ /* 0x000fe200078e00ff */
[----:B------:R-:W-:Y:S01]  /*1440*/  ISETP.NE.AND P0, PT, R19, RZ, PT ;  /* 0x000000ff1300720c */ /* 0x000fe20003f05270 */
[----:B------:R-:W-:-:S05]  /*1450*/  IMAD.MOV.U32 R10, RZ, RZ, R2 ;  /* 0x000000ffff0a7224 */ /* 0x000fca00078e0002 */
[----:B------:R-:W2:Y:S01]  /*1460*/  LDC.64 R8, c[0x0][0x390] ;  /* 0x0000e400ff087b82 */ /* 0x000ea20000000a00 */
[----:B-1----:R-:W-:-:S04]  /*1470*/  IMAD R13, R0, R15, R3 ;  /* 0x0000000f000d7224 */ /* 0x002fc800078e0203 */
[----:B--2---:R-:W-:-:S05]  /*1480*/  IMAD.WIDE R12, R13, 0x4, R8 ;  /* 0x000000040d0c7825 */ /* 0x004fca00078e0208 */
[----:B------:R1:W-:Y:S01]  /*1490*/  STG.E desc[UR8][R12.64], R17 ;  /* 0x000000110c007986 */ /* 0x0003e2000c101908 */
[----:B------:R-:W-:Y:S05]  /*14a0*/  @!P0 BRA `(.L_x_14) ;  /* 0x0000000000248947 */ /* 0x000fea0003800000 */
[----:B------:R-:W-:Y:S01]  /*14b0*/  ISETP.NE.AND P0, PT, R19, 0x1, PT ;  /* 0x000000011300780c */ /* 0x000fe20003f05270 */
[----:B-1----:R-:W-:Y:S01]  /*14c0*/  IMAD R13, R2, R15, R3 ;  /* 0x0000000f020d7224 */ /* 0x002fe200078e0203 */
[----:B------:R-:W-:-:S03]  /*14d0*/  MOV R10, R6 ;  /* 0x00000006000a7202 */ /* 0x000fc60000000f00 */
[----:B------:R-:W-:-:S05]  /*14e0*/  IMAD.WIDE R12, R13, 0x4, R8 ;  /* 0x000000040d0c7825 */ /* 0x000fca00078e0208 */
[----:B------:R2:W-:Y:S03]  /*14f0*/  STG.E desc[UR8][R12.64], R17 ;  /* 0x000000110c007986 */ /* 0x0005e6000c101908 */
[----:B------:R-:W-:Y:S02]  /*1500*/  @P0 IMAD R15, R6, R15, R3 ;  /* 0x0000000f060f0224 */ /* 0x000fe400078e0203 */
[----:B------:R-:W-:Y:S02]  /*1510*/  @P0 IMAD.MOV.U32 R10, RZ, RZ, R18 ;  /* 0x000000ffff0a0224 */ /* 0x000fe400078e0012 */
[----:B------:R-:W-:-:S05]  /*1520*/  @P0 IMAD.WIDE R8, R15, 0x4, R8 ;  /* 0x000000040f080825 */ /* 0x000fca00078e0208 */
[----:B------:R2:W-:Y:S02]  /*1530*/  @P0 STG.E desc[UR8][R8.64], R17 ;  /* 0x0000001108000986 */ /* 0x0005e4000c101908 */
.L_x_14:
[----:B------:R-:W-:Y:S05]  /*1540*/  BSYNC.RECONVERGENT B1 ;  /* 0x0000000000017941 */ /* 0x000fea0003800200 */
.L_x_13:
[----:B------:R-:W-:Y:S05]  /*1550*/  @!P1 BRA `(.L_x_12) ;  /* 0x00000000004c9947 */ /* 0x000fea0003800000 */
.L_x_15:
[C---:B--23--:R-:W-:Y:S02]  /*1560*/  VIADD R8, R10.reuse, UR5 ;  /* 0x000000050a087c36 */ /* 0x04cfe40008000000 */
[--C-:B------:R-:W-:Y:S02]  /*1570*/  IMAD R9, R10, UR6, R3.reuse ;  /* 0x000000060a097c24 */ /* 0x100fe4000f8e0203 */
[C---:B-1----:R-:W-:Y:S01]  /*1580*/  IMAD R13, R8.reuse, UR6, R3 ;  /* 0x00000006080d7c24 */ /* 0x042fe2000f8e0203 */
[----:B------:R-:W-:Y:S01]  /*1590*/  IADD3 R12, PT, PT, R8, UR5, RZ ;  /* 0x00000005080c7c10 */ /* 0x000fe2000fffe0ff */
[----:B------:R-:W-:Y:S02]  /*15a0*/  IMAD.MOV.U32 R21, RZ, RZ, -0x1000000 ;  /* 0xff000000ff157424 */ /* 0x000fe400078e00ff */
[----:B0-----:R-:W-:-:S04]  /*15b0*/  IMAD.WIDE R8, R9, 0x4, R4 ;  /* 0x0000000409087825 */ /* 0x001fc800078e0204 */
[C---:B------:R-:W-:Y:S01]  /*15c0*/  VIADD R20, R12.reuse, UR5 ;  /* 0x000000050c147c36 */ /* 0x040fe20008000000 */
[----:B------:R3:W-:Y:S01]  /*15d0*/  STG.E desc[UR8][R8.64], R21 ;  /* 0x0000001508007986 */ /* 0x0007e2000c101908 */
[--C-:B------:R-:W-:Y:S02]  /*15e0*/  IMAD R15, R12, UR6, R3.reuse ;  /* 0x000000060c0f7c24 */ /* 0x100fe4000f8e0203 */
[C---:B------:R-:W-:Y:S01]  /*15f0*/  IMAD R17, R20.reuse, UR6, R3 ;  /* 0x0000000614117c24 */ /* 0x040fe2000f8e0203 */
[----:B------:R-:W-:Y:S01]  /*1600*/  IADD3 R10, PT, PT, R20, UR5, RZ ;  /* 0x00000005140a7c10 */ /* 0x000fe2000fffe0ff */
[----:B------:R-:W-:-:S03]  /*1610*/  IMAD.WIDE R12, R13, 0x4, R4 ;  /* 0x000000040d0c7825 */ /* 0x000fc600078e0204 */
[----:B------:R-:W-:Y:S01]  /*1620*/  ISETP.GE.AND P0, PT, R10, R11, PT ;  /* 0x0000000b0a00720c */ /* 0x000fe20003f06270 */
[--C-:B------:R-:W-:Y:S01]  /*1630*/  IMAD.WIDE R14, R15, 0x4, R4.reuse ;  /* 0x000000040f0e7825 */ /* 0x100fe200078e0204 */
[----:B------:R3:W-:Y:S03]  /*1640*/  STG.E desc[UR8][R12.64], R21 ;  /* 0x000000150c007986 */ /* 0x0007e6000c101908 */
[----:B------:R-:W-:Y:S01]  /*1650*/  IMAD.WIDE R16, R17, 0x4, R4 ;  /* 0x0000000411107825 */ /* 0x000fe200078e0204 */
[----:B------:R3:W-:Y:S04]  /*1660*/  STG.E desc[UR8][R14.64], R21 ;  /* 0x000000150e007986 */ /* 0x0007e8000c101908 */
[----:B------:R3:W-:Y:S03]  /*1670*/  STG.E desc[UR8][R16.64], R21 ;  /* 0x0000001510007986 */ /* 0x0007e6000c101908 */
[----:B------:R-:W-:Y:S05]  /*1680*/  @!P0 BRA `(.L_x_15) ;  /* 0xfffffffc00b48947 */ /* 0x000fea000383ffff */
.L_x_12:
[----:B------:R-:W-:Y:S05]  /*1690*/  BSYNC.RECONVERGENT B0 ;  /* 0x0000000000007941 */ /* 0x000fea0003800200 */
.L_x_11:
[----:B------:R-:W4:Y:S01]  /*16a0*/  LDCU UR7, c[0x0][0x398] ;  /* 0x00007300ff0777ac */ /* 0x000f220008000800 */
[----:B------:R-:W-:-:S05]  /*16b0*/  VIADD R3, R3, UR4 ;  /* 0x0000000403037c36 */ /* 0x000fca0008000000 */
[----:B----4-:R-:W-:-:S13]  /*16c0*/  ISETP.GE.AND P0, PT, R3, UR7, PT ;  /* 0x0000000703007c0c */ /* 0x010fda000bf06270 */
[----:B------:R-:W-:Y:S05]  /*16d0*/  @!P0 BRA `(.L_x_16) ;  /* 0xfffffffc00288947 */ /* 0x000fea000383ffff */
[----:B------:R-:W-:Y:S05]  /*16e0*/  EXIT ;  /* 0x000000000000794d */ /* 0x000fea0003800000 */
.L_x_17:
[----:B------:R-:W-:-:S00]  /*16f0*/  BRA `(.L_x_17) ;  /* 0xfffffffc00fc7947 */ /* 0x000fc0000383ffff */
[----:B------:R-:W-:-:S00]  /*1700*/  NOP ;  /* 0x0000000000007918 */ /* 0x000fc00000000000 */
[----:B------:R-:W-:-:S00]  /*1710*/  NOP ;  /* 0x0000000000007918 */ /* 0x000fc00000000000 */
[----:B------:R-:W-:-:S00]  /*1720*/  NOP ;  /* 0x0000000000007918 */ /* 0x000fc00000000000 */
[----:B------:R-:W-:-:S00]  /*1730*/  NOP ;  /* 0x0000000000007918 */ /* 0x000fc00000000000 */
[----:B------:R-:W-:-:S00]  /*1740*/  NOP ;  /* 0x0000000000007918 */ /* 0x000fc00000000000 */
[----:B------:R-:W-:-:S00]  /*1750*/  NOP ;  /* 0x0000000000007918 */ /* 0x000fc00000000000 */
[----:B------:R-:W-:-:S00]  /*1760*/  NOP ;  /* 0x0000000000007918 */ /* 0x000fc00000000000 */
[----:B------:R-:W-:-:S00]  /*1770*/  NOP ;  /* 0x0000000000007918 */ /* 0x000fc00000000000 */
.L_x_119:


//--------------------- .text._Z13kernel_renderP7polygoniP6uchar46VectorS1_S3_S3_iid --------------------------
	.section	.text._Z13kernel_renderP7polygoniP6uchar46VectorS1_S3_S3_iid,"ax",@progbits
	.align	128
        .global         _Z13kernel_renderP7polygoniP6uchar46VectorS1_S3_S3_iid
        .type           _Z13kernel_renderP7polygoniP6uchar46VectorS1_S3_S3_iid,@function
        .size           _Z13kernel_renderP7polygoniP6uchar46VectorS1_S3_S3_iid,(.L_x_118 - _Z13kernel_renderP7polygoniP6uchar46VectorS1_S3_S3_iid)
        .other          _Z13kernel_renderP7polygoniP6uchar46VectorS1_S3_S3_iid,@"STO_CUDA_ENTRY STV_DEFAULT"
_Z13kernel_renderP7polygoniP6uchar46VectorS1_S3_S3_iid:
.text._Z13kernel_renderP7polygoniP6uchar46VectorS1_S3_S3_iid:
[----:B------:R-:W0:Y:S01]  /*0000*/  LDC R1, c[0x0][0x37c] ;  /* 0x0000df00ff017b82 */ /* 0x000e220000000800 */
[----:B------:R-:W1:Y:S01]  /*0010*/  MUFU.RCP64H R3, 360 ;  /* 0x4076800000037908 */ /* 0x000e620000001800 */
[----:B------:R-:W-:Y:S01]  /*0020*/  IMAD.MOV.U32 R6, RZ, RZ, 0x0 ;  /* 0x00000000ff067424 */ /* 0x000fe200078e00ff */
[----:B------:R-:W2:Y:S01]  /*0030*/  LDCU.64 UR4, c[0x0][0x3f0] ;  /* 0x00007e00ff0477ac */ /* 0x000ea20008000a00 */
[----:B------:R-:W-:Y:S01]  /*0040*/  IMAD.MOV.U32 R7, RZ, RZ, 0x40768000 ;  /* 0x40768000ff077424 */ /* 0x000fe200078e00ff */
[----:B------:R-:W3:Y:S01]  /*0050*/  S2R R80, SR_CTAID.X ;  /* 0x0000000000507919 */ /* 0x000ee20000002500 */
[----:B------:R-:W-:Y:S02]  /*0060*/  IMAD.MOV.U32 R2, RZ, RZ, 0x1 ;  /* 0x00000001ff027424 */ /* 0x000fe400078e00ff */
[----:B------:R-:W-:Y:S01]  /*0070*/  IMAD.MOV.U32 R58, RZ, RZ, 0x54442d18 ;  /* 0x54442d18ff3a7424 */ /* 0x000fe200078e00ff */
[----:B------:R-:W4:Y:S01]  /*0080*/  S2R R79, SR_CTAID.Y ;  /* 0x00000000004f7919 */ /* 0x000f220000002600 */
[----:B------:R-:W-:-:S02]  /*0090*/  IMAD.MOV.U32 R59, RZ, RZ, 0x400921fb ;  /* 0x400921fbff3b7424 */ /* 0x000fc400078e00ff */
[----:B0-----:R-:W-:Y:S01]  /*00a0*/  VIADD R1, R1, 0xffffffd8 ;  /* 0xffffffd801017836 */ /* 0x001fe20000000000 */
[----:B------:R-:W4:Y:S01]  /*00b0*/  S2R R0, SR_TID.Y ;  /* 0x0000000000007919 */ /* 0x000f220000002200 */
[----:B-1----:R-:W-:Y:S02]  /*00c0*/  DFMA R4, R2, -R6, 1 ;  /* 0x3ff000000204742b */ /* 0x002fe40000000806 */
[----:B--2---:R-:W-:Y:S01]  /*00d0*/  DMUL R58, R58, UR4 ;  /* 0x000000043a3a7c28 */ /* 0x004fe20008000000 */
[----:B------:R-:W3:Y:S05]  /*00e0*/  LDCU UR4, c[0x0][0x360] ;  /* 0x00006c00ff0477ac */ /* 0x000eea0008000800 */
[----:B------:R-:W-:Y:S01]  /*00f0*/  DFMA R4, R4, R4, R4 ;  /* 0x000000040404722b */ /* 0x000fe20000000004 */
[----:B------:R-:W4:Y:S03]  /*0100*/  LDCU UR5, c[0x0][0x364] ;  /* 0x00006c80ff0577ac */ /* 0x000f260008000800 */
[----:B------:R-:W-:-:S04]  /*0110*/  FSETP.GEU.AND P1, PT, |R59|, 6.5827683646048100446e-37, PT ;  /* 0x036000003b00780b */ /* 0x000fc80003f2e200 */
[----:B------:R-:W-:-:S08]  /*0120*/  DFMA R4, R2, R4, R2 ;  /* 0x000000040204722b */ /* 0x000fd00000000002 */
[----:B------:R-:W-:Y:S01]  /*0130*/  DFMA R2, R4, -R6, 1 ;  /* 0x3ff000000402742b */ /* 0x000fe20000000806 */
[----:B------:R-:W3:Y:S01]  /*0140*/  S2R R7, SR_TID.X ;  /* 0x0000000000077919 */ /* 0x000ee20000002100 */
[----:B----4-:R-:W-:-:S06]  /*0150*/  IMAD R79, R79, UR5, R0 ;  /* 0x000000054f4f7c24 */ /* 0x010fcc000f8e0200 */
[----:B------:R-:W-:-:S08]  /*0160*/  DFMA R2, R4, R2, R4 ;  /* 0x000000020402722b */ /* 0x000fd00000000004 */
[----:B------:R-:W-:-:S08]  /*0170*/  DMUL R70, R58, R2 ;  /* 0x000000023a467228 */ /* 0x000fd00000000000 */
[----:B------:R-:W-:-:S08]  /*0180*/  DFMA R4, R70, -360, R58 ;  /* 0xc07680004604782b */ /* 0x000fd0000000003a */
[----:B------:R-:W-:Y:S01]  /*0190*/  DFMA R70, R2, R4, R70 ;  /* 0x000000040246722b */ /* 0x000fe20000000046 */
[----:B---3--:R-:W-:-:S09]  /*01a0*/  IMAD R80, R80, UR4, R7 ;  /* 0x0000000450507c24 */ /* 0x008fd2000f8e0207 */
[----:B------:R-:W-:-:S05]  /*01b0*/  FFMA R2, RZ, 3.8515625, R71 ;  /* 0x40768000ff027823 */ /* 0x000fca0000000047 */
[----:B------:R-:W-:-:S13]  /*01c0*/  FSETP.GT.AND P0, PT, |R2|, 1.469367938527859385e-39, PT ;  /* 0x001000000200780b */ /* 0x000fda0003f04200 */
[----:B------:R-:W-:Y:S05]  /*01d0*/  @P0 BRA P1, `(.L_x_18) ;  /* 0x0000000000100947 */ /* 0x000fea0000800000 */
[----:B------:R-:W-:Y:S01]  /*01e0*/  IMAD.MOV.U32 R56, RZ, RZ, RZ ;  /* 0x000000ffff387224 */ /* 0x000fe200078e00ff */
[----:B------:R-:W-:Y:S02]  /*01f0*/  MOV R57, 0x40768000 ;  /* 0x4076800000397802 */ /* 0x000fe40000000f00 */
[----:B------:R-:W-:-:S07]  /*0200*/  MOV R82, 0x220 ;  /* 0x0000022000527802 */ /* 0x000fce0000000f00 */
[----:B------:R-:W-:Y:S05]  /*0210*/  CALL.REL.NOINC `($__internal_1_$__cuda_sm20_div_rn_f64_full) ;  /* 0x0000004000b07944 */ /* 0x000fea0003c00000 */
.L_x_18:
[----:B------:R-:W-:Y:S01]  /*0220*/  DSETP.NEU.AND P1, PT, |R70|, +INF , PT ;  /* 0x7ff000004600742a */ /* 0x000fe20003f2d200 */
[----:B------:R-:W-:-:S13]  /*0230*/  BSSY.RECONVERGENT B0, `(.L_x_19) ;  /* 0x000001b000007945 */ /* 0x000fda0003800200 */
[----:B------:R-:W-:Y:S01]  /*0240*/  @!P1 DMUL R2, RZ, R70 ;  /* 0x00000046ff029228 */ /* 0x000fe20000000000 */
[----:B------:R-:W-:Y:S01]  /*0250*/  @!P1 PLOP3.LUT P0, PT, PT, PT, PT, 0x80, 0x8 ;  /* 0x000000000008981c */ /* 0x000fe20003f0f070 */
[----:B------:R-:W-:-:S12]  /*0260*/  @!P1 BRA `(.L_x_20) ;  /* 0x00000000005c9947 */ /* 0x000fd80003800000 */
[----:B------:R-:W-:Y:S01]  /*0270*/  UMOV UR4, 0x6dc9c883 ;  /* 0x6dc9c88300047882 */ /* 0x000fe20000000000 */
[----:B------:R-:W-:Y:S01]  /*0280*/  UMOV UR5, 0x3fe45f30 ;  /* 0x3fe45f3000057882 */ /* 0x000fe20000000000 */
[C---:B------:R-:W-:Y:S01]  /*0290*/  DSETP.GE.AND P0, PT, |R70|.reuse, 2.14748364800000000000e+09, PT ;  /* 0x41e000004600742a */ /* 0x040fe20003f06200 */
[----:B------:R-:W-:Y:S01]  /*02a0*/  BSSY.RECONVERGENT B1, `(.L_x_21) ;  /* 0x0000011000017945 */ /* 0x000fe20003800200 */
[----:B------:R-:W-:Y:S01]  /*02b0*/  DMUL R4, R70, UR4 ;  /* 0x0000000446047c28 */ /* 0x000fe20008000000 */
[----:B------:R-:W-:Y:S01]  /*02c0*/  UMOV UR4, 0x54442d18 ;  /* 0x54442d1800047882 */ /* 0x000fe20000000000 */
[----:B------:R-:W-:-:S08]  /*02d0*/  UMOV UR5, 0x3ff921fb ;  /* 0x3ff921fb00057882 */ /* 0x000fd00000000000 */
[----:B------:R-:W0:Y:S08]  /*02e0*/  F2I.F64 R4, R4 ;  /* 0x0000000400047311 */ /* 0x000e300000301100 */
[----:B0-----:R-:W0:Y:S02]  /*02f0*/  I2F.F64 R2, R4 ;  /* 0x0000000400027312 */ /* 0x001e240000201c00 */
[----:B0-----:R-:W-:Y:S01]  /*0300*/  DFMA R6, R2, -UR4, R70 ;  /* 0x8000000402067c2b */ /* 0x001fe20008000046 */
[----:B------:R-:W-:Y:S01]  /*0310*/  UMOV UR4, 0x33145c00 ;  /* 0x33145c0000047882 */ /* 0x000fe20000000000 */
[----:B------:R-:W-:-:S06]  /*0320*/  UMOV UR5, 0x3c91a626 ;  /* 0x3c91a62600057882 */ /* 0x000fcc0000000000 */
[----:B------:R-:W-:Y:S01]  /*0330*/  DFMA R6, R2, -UR4, R6 ;  /* 0x8000000402067c2b */ /* 0x000fe20008000006 */
[----:B------:R-:W-:Y:S01]  /*0340*/  UMOV UR4, 0x252049c0 ;  /* 0x252049c000047882 */ /* 0x000fe20000000000 */
[----:B------:R-:W-:-:S06]  /*0350*/  UMOV UR5, 0x397b839a ;  /* 0x397b839a00057882 */ /* 0x000fcc0000000000 */
[----:B------:R-:W-:Y:S01]  /*0360*/  DFMA R2, R2, -UR4, R6 ;  /* 0x8000000402027c2b */ /* 0x000fe20008000006 */
[----:B------:R-:W-:Y:S10]  /*0370*/  @!P0 BRA `(.L_x_22) ;  /* 0x00000000000c8947 */ /* 0x000ff40003800000 */
[----:B------:R-:W-:-:S07]  /*0380*/  MOV R8, 0x3a0 ;  /* 0x000003a000087802 */ /* 0x000fce0000000f00 */
[----:B------:R-:W-:Y:S05]  /*0390*/  CALL.REL.NOINC `($_Z13kernel_renderP7polygoniP6uchar46VectorS1_S3_S3_iid$__internal_trig_reduction_slowpathd) ;  /* 0x0000004800587944 */ /* 0x000fea0003c00000 */
[----:B------:R-:W-:-:S07]  /*03a0*/  IMAD.MOV.U32 R4, RZ, RZ, R0 ;  /* 0x000000ffff047224 */ /* 0x000fce00078e0000 */
.L_x_22:
[----:B------:R-:W-:Y:S05]  /*03b0*/  BSYNC.RECONVERGENT B1 ;  /* 0x0000000000017941 */ /* 0x000fea0003800200 */
.L_x_21:
[----:B------:R-:W-:-:S04]  /*03c0*/  LOP3.LUT R4, R4, 0x1, RZ, 0xc0, !PT ;  /* 0x0000000104047812 */ /* 0x000fc800078ec0ff */
[----:B------:R-:W-:-:S13]  /*03d0*/  ISETP.NE.U32.AND P0, PT, R4, 0x1, PT ;  /* 0x000000010400780c */ /* 0x000fda0003f05070 */
.L_x_20:
[----:B------:R-:W-:Y:S05]  /*03e0*/  BSYNC.RECONVERGENT B0 ;  /* 0x0000000000007941 */ /* 0x000fea0003800200 */
.L_x_19:
[----:B------:R-:W-:Y:S01]  /*03f0*/  DMUL R4, R2, R2 ;  /* 0x0000000202047228 */ /* 0x000fe20000000000 */
[----:B------:R-:W-:Y:S01]  /*0400*/  IMAD.MOV.U32 R6, RZ, RZ, 0x5b27ebb1 ;  /* 0x5b27ebb1ff067424 */ /* 0x000fe200078e00ff */
[----:B------:R-:W-:Y:S01]  /*0410*/  UMOV UR4, 0x2799bcb9 ;  /* 0x2799bcb900047882 */ /* 0x000fe20000000000 */
[----:B------:R-:W-:Y:S01]  /*0420*/  IMAD.MOV.U32 R7, RZ, RZ, 0x3ef9757c ;  /* 0x3ef9757cff077424 */ /* 0x000fe200078e00ff */
[----:B------:R-:W-:Y:S01]  /*0430*/  UMOV UR5, 0x3ee48dac ;  /* 0x3ee48dac00057882 */ /* 0x000fe20000000000 */
[----:B------:R-:W0:Y:S01]  /*0440*/  LDC.64 R10, c[0x0][0x3c0] ;  /* 0x0000f000ff0a7b82 */ /* 0x000e220000000a00 */
[----:B------:R-:W-:Y:S03]  /*0450*/  BSSY.RECONVERGENT B0, `(.L_x_23) ;  /* 0x0000036000007945 */ /* 0x000fe60003800200 */
[----:B------:R-:W-:Y:S01]  /*0460*/  DFMA R6, R4, UR4, -R6 ;  /* 0x0000000404067c2b */ /* 0x000fe20008000806 */
[----:B------:R-:W-:Y:S01]  /*0470*/  UMOV UR4, 0xfd91e04 ;  /* 0x0fd91e0400047882 */ /* 0x000fe20000000000 */
[----:B------:R-:W-:-:S06]  /*0480*/  UMOV UR5, 0x3f0980e9 ;  /* 0x3f0980e900057882 */ /* 0x000fcc0000000000 */
[----:B------:R-:W-:Y:S01]  /*0490*/  DFMA R6, R4, R6, UR4 ;  /* 0x0000000404067e2b */ /* 0x000fe20008000006 */
[----:B------:R-:W-:Y:S01]  /*04a0*/  UMOV UR4, 0x417d7e1d ;  /* 0x417d7e1d00047882 */ /* 0x000fe20000000000 */
[----:B------:R-:W-:-:S06]  /*04b0*/  UMOV UR5, 0x3efae2b0 ;  /* 0x3efae2b000057882 */ /* 0x000fcc0000000000 */
[----:B------:R-:W-:Y:S01]  /*04c0*/  DFMA R6, R4, R6, -UR4 ;  /* 0x8000000404067e2b */ /* 0x000fe20008000006 */
[----:B------:R-:W-:Y:S01]  /*04d0*/  UMOV UR4, 0x41bfba57 ;  /* 0x41bfba5700047882 */ /* 0x000fe20000000000 */
[----:B------:R-:W-:-:S06]  /*04e0*/  UMOV UR5, 0x3f119f53 ;  /* 0x3f119f5300057882 */ /* 0x000fcc0000000000 */
[----:B------:R-:W-:Y:S01]  /*04f0*/  DFMA R6, R4, R6, UR4 ;  /* 0x0000000404067e2b */ /* 0x000fe20008000006 */
        /* <DEDUP_REMOVED lines=29> */
[----:B------:R-:W-:-:S08]  /*06d0*/  DFMA R6, R4, R6, UR4 ;  /* 0x0000000404067e2b */ /* 0x000fd00008000006 */
[----:B------:R-:W-:-:S08]  /*06e0*/  DMUL R12, R4, R6 ;  /* 0x00000006040c7228 */ /* 0x000fd00000000000 */
[----:B------:R-:W-:Y:S01]  /*06f0*/  DFMA R18, R12, R2, R2 ;  /* 0x000000020c12722b */ /* 0x000fe20000000002 */
[----:B0-----:R-:W-:Y:S10]  /*0700*/  @P0 BRA `(.L_x_24) ;  /* 0x0000000000280947 */ /* 0x001ff40003800000 */
[----:B------:R-:W0:Y:S01]  /*0710*/  MUFU.RCP64H R7, R19 ;  /* 0x0000001300077308 */ /* 0x000e220000001800 */
[----:B------:R-:W-:-:S06]  /*0720*/  IMAD.MOV.U32 R6, RZ, RZ, RZ ;  /* 0x000000ffff067224 */ /* 0x000fcc00078e00ff */
[----:B0-----:R-:W-:-:S08]  /*0730*/  DFMA R4, -R18, R6, 1 ;  /* 0x3ff000001204742b */ /* 0x001fd00000000106 */
[----:B------:R-:W-:Y:S02]  /*0740*/  DFMA R8, R4, R4, R4 ;  /* 0x000000040408722b */ /* 0x000fe40000000004 */
[----:B------:R-:W-:-:S06]  /*0750*/  DADD R4, R18, -R2 ;  /* 0x0000000012047229 */ /* 0x000fcc0000000802 */
[----:B------:R-:W-:Y:S02]  /*0760*/  DFMA R8, R6, R8, R6 ;  /* 0x000000080608722b */ /* 0x000fe40000000006 */
[----:B------:R-:W-:-:S06]  /*0770*/  DFMA R4, R12, R2, -R4 ;  /* 0x000000020c04722b */ /* 0x000fcc0000000804 */
[----:B------:R-:W-:-:S08]  /*0780*/  DFMA R2, R18, -R8, 1 ;  /* 0x3ff000001202742b */ /* 0x000fd00000000808 */
[----:B------:R-:W-:-:S08]  /*0790*/  DFMA R2, R4, -R8, R2 ;  /* 0x800000080402722b */ /* 0x000fd00000000002 */
[----:B------:R-:W-:-:S11]  /*07a0*/  DFMA R18, -R8, R2, -R8 ;  /* 0x000000020812722b */ /* 0x000fd60000000908 */
.L_x_24:
[----:B------:R-:W-:Y:S05]  /*07b0*/  BSYNC.RECONVERGENT B0 ;  /* 0x0000000000007941 */ /* 0x000fea0003800200 */
.L_x_23:
[----:B------:R-:W0:Y:S01]  /*07c0*/  LDCU.128 UR4, c[0x0][0x3d0] ;  /* 0x00007a00ff0477ac */ /* 0x000e220008000c00 */
[----:B------:R-:W1:Y:S01]  /*07d0*/  LDC.64 R58, c[0x0][0x3b8] ;  /* 0x0000ee00ff3a7b82 */ /* 0x000e620000000a00 */
[----:B------:R-:W2:Y:S07]  /*07e0*/  LDCU.64 UR8, c[0x0][0x3e0] ;  /* 0x00007c00ff0877ac */ /* 0x000eae0008000a00 */
[----:B------:R-:W2:Y:S01]  /*07f0*/  LDC.64 R4, c[0x0][0x3c8] ;  /* 0x0000f200ff047b82 */ /* 0x000ea20000000a00 */
[----:B0-----:R-:W-:Y:S01]  /*0800*/  DADD R6, -R10, UR6 ;  /* 0x000000060a067e29 */ /* 0x001fe20008000100 */
[----:B------:R-:W-:-:S02]  /*0810*/  IMAD.MOV.U32 R10, RZ, RZ, 0x0 ;  /* 0x00000000ff0a7424 */ /* 0x000fc400078e00ff */
[----:B------:R-:W-:Y:S01]  /*0820*/  IMAD.MOV.U32 R11, RZ, RZ, 0x3fd80000 ;  /* 0x3fd80000ff0b7424 */ /* 0x000fe200078e00ff */
[----:B-1----:R-:W-:-:S04]  /*0830*/  DADD R58, -R58, UR4 ;  /* 0x000000043a3a7e29 */ /* 0x002fc80008000100 */
[----:B------:R-:W-:Y:S02]  /*0840*/  DMUL R2, R6, R6 ;  /* 0x0000000606027228 */ /* 0x000fe40000000000 */
[----:B--2---:R-:W-:-:S06]  /*0850*/  DADD R4, -R4, UR8 ;  /* 0x0000000804047e29 */ /* 0x004fcc0008000100 */
[----:B------:R-:W-:-:S08]  /*0860*/  DFMA R2, R58, R58, R2 ;  /* 0x0000003a3a02722b */ /* 0x000fd00000000002 */
[----:B------:R-:W-:-:S06]  /*0870*/  DFMA R20, R4, R4, R2 ;  /* 0x000000040414722b */ /* 0x000fcc0000000002 */
[----:B------:R-:W0:Y:S04]  /*0880*/  MUFU.RSQ64H R9, R21 ;  /* 0x0000001500097308 */ /* 0x000e280000001c00 */
[----:B------:R-:W-:-:S05]  /*0890*/  VIADD R8, R21, 0xfcb00000 ;  /* 0xfcb0000015087836 */ /* 0x000fca0000000000 */
[----:B------:R-:W-:Y:S01]  /*08a0*/  ISETP.GE.U32.AND P0, PT, R8, 0x7ca00000, PT ;  /* 0x7ca000000800780c */ /* 0x000fe20003f06070 */
[----:B0-----:R-:W-:-:S08]  /*08b0*/  DMUL R2, R8, R8 ;  /* 0x0000000808027228 */ /* 0x001fd00000000000 */
[----:B------:R-:W-:-:S08]  /*08c0*/  DFMA R2, R20, -R2, 1 ;  /* 0x3ff000001402742b */ /* 0x000fd00000000802 */
[----:B------:R-:W-:Y:S02]  /*08d0*/  DFMA R10, R2, R10, 0.5 ;  /* 0x3fe00000020a742b */ /* 0x000fe4000000000a */
[----:B------:R-:W-:-:S08]  /*08e0*/  DMUL R2, R8, R2 ;  /* 0x0000000208027228 */ /* 0x000fd00000000000 */
[----:B------:R-:W-:-:S08]  /*08f0*/  DFMA R10, R10, R2, R8 ;  /* 0x000000020a0a722b */ /* 0x000fd00000000008 */
[----:B------:R-:W-:Y:S02]  /*0900*/  DMUL R40, R20, R10 ;  /* 0x0000000a14287228 */ /* 0x000fe40000000000 */
[----:B------:R-:W-:Y:S01]  /*0910*/  IADD3 R13, PT, PT, R11, -0x100000, RZ ;  /* 0xfff000000b0d7810 */ /* 0x000fe20007ffe0ff */
[----:B------:R-:W-:-:S05]  /*0920*/  IMAD.MOV.U32 R12, RZ, RZ, R10 ;  /* 0x000000ffff0c7224 */ /* 0x000fca00078e000a */
[----:B------:R-:W-:-:S08]  /*0930*/  DFMA R42, R40, -R40, R20 ;  /* 0x80000028282a722b */ /* 0x000fd00000000014 */
[----:B------:R-:W-:Y:S01]  /*0940*/  DFMA R2, R42, R12, R40 ;  /* 0x0000000c2a02722b */ /* 0x000fe20000000028 */
[----:B------:R-:W-:Y:S10]  /*0950*/  @!P0 BRA `(.L_x_25) ;  /* 0x00000000001c8947 */ /* 0x000ff40003800000 */
[----:B------:R-:W-:Y:S01]  /*0960*/  IMAD.MOV.U32 R0, RZ, RZ, R10 ;  /* 0x000000ffff007224 */ /* 0x000fe200078e000a */
[----:B------:R-:W-:Y:S01]  /*0970*/  MOV R44, 0x9b0 ;  /* 0x000009b0002c7802 */ /* 0x000fe20000000f00 */
[----:B------:R-:W-:Y:S02]  /*0980*/  IMAD.MOV.U32 R46, RZ, RZ, R8 ;  /* 0x000000ffff2e7224 */ /* 0x000fe400078e0008 */
[----:B------:R-:W-:-:S07]  /*0990*/  IMAD.MOV.U32 R47, RZ, RZ, R13 ;  /* 0x000000ffff2f7224 */ /* 0x000fce00078e000d */
[----:B------:R-:W-:Y:S05]  /*09a0*/  CALL.REL.NOINC `($__internal_2_$__cuda_sm20_dsqrt_rn_f64_mediumpath_v1) ;  /* 0x0000004000347944 */ /* 0x000fea0003c00000 */
[----:B------:R-:W-:Y:S02]  /*09b0*/  IMAD.MOV.U32 R2, RZ, RZ, R40 ;  /* 0x000000ffff027224 */ /* 0x000fe400078e0028 */
[----:B------:R-:W-:-:S07]  /*09c0*/  IMAD.MOV.U32 R3, RZ, RZ, R41 ;  /* 0x000000ffff037224 */ /* 0x000fce00078e0029 */
.L_x_25:
[----:B------:R-:W0:Y:S01]  /*09d0*/  MUFU.RCP64H R9, R3 ;  /* 0x0000000300097308 */ /* 0x000e220000001800 */
[----:B------:R-:W-:Y:S01]  /*09e0*/  IMAD.MOV.U32 R8, RZ, RZ, 0x1 ;  /* 0x00000001ff087424 */ /* 0x000fe200078e00ff */
[----:B------:R-:W-:Y:S01]  /*09f0*/  FSETP.GEU.AND P1, PT, |R59|, 6.5827683646048100446e-37, PT ;  /* 0x036000003b00780b */ /* 0x000fe20003f2e200 */
[----:B------:R-:W-:Y:S04]  /*0a00*/  BSSY.RECONVERGENT B1, `(.L_x_26) ;  /* 0x0000012000017945 */ /* 0x000fe80003800200 */
[----:B0-----:R-:W-:-:S08]  /*0a10*/  DFMA R10, R8, -R2, 1 ;  /* 0x3ff00000080a742b */ /* 0x001fd00000000802 */
[----:B------:R-:W-:-:S08]  /*0a20*/  DFMA R10, R10, R10, R10 ;  /* 0x0000000a0a0a722b */ /* 0x000fd0000000000a */
[----:B------:R-:W-:-:S08]  /*0a30*/  DFMA R10, R8, R10, R8 ;  /* 0x0000000a080a722b */ /* 0x000fd00000000008 */
[----:B------:R-:W-:-:S08]  /*0a40*/  DFMA R8, R10, -R2, 1 ;  /* 0x3ff000000a08742b */ /* 0x000fd00000000802 */
[----:B------:R-:W-:-:S08]  /*0a50*/  DFMA R8, R10, R8, R10 ;  /* 0x000000080a08722b */ /* 0x000fd0000000000a */
[----:B------:R-:W-:-:S08]  /*0a60*/  DMUL R26, R58, R8 ;  /* 0x000000083a1a7228 */ /* 0x000fd00000000000 */
[----:B------:R-:W-:-:S08]  /*0a70*/  DFMA R10, R26, -R2, R58 ;  /* 0x800000021a0a722b */ /* 0x000fd0000000003a */
[----:B------:R-:W-:-:S10]  /*0a80*/  DFMA R26, R8, R10, R26 ;  /* 0x0000000a081a722b */ /* 0x000fd4000000001a */
[----:B------:R-:W-:-:S05]  /*0a90*/  FFMA R0, RZ, R3, R27 ;  /* 0x00000003ff007223 */ /* 0x000fca000000001b */
[----:B------:R-:W-:-:S13]  /*0aa0*/  FSETP.GT.AND P0, PT, |R0|, 1.469367938527859385e-39, PT ;  /* 0x001000000000780b */ /* 0x000fda0003f04200 */
[----:B------:R-:W-:Y:S05]  /*0ab0*/  @P0 BRA P1, `(.L_x_27) ;  /* 0x0000000000180947 */ /* 0x000fea0000800000 */
[----:B------:R-:W-:Y:S01]  /*0ac0*/  MOV R56, R2 ;  /* 0x0000000200387202 */ /* 0x000fe20000000f00 */
[----:B------:R-:W-:Y:S01]  /*0ad0*/  IMAD.MOV.U32 R57, RZ, RZ, R3 ;  /* 0x000000ffff397224 */ /* 0x000fe200078e0003 */
[----:B------:R-:W-:-:S07]  /*0ae0*/  MOV R82, 0xb00 ;  /* 0x00000b0000527802 */ /* 0x000fce0000000f00 */
[----:B------:R-:W-:Y:S05]  /*0af0*/  CALL.REL.NOINC `($__internal_1_$__cuda_sm20_div_rn_f64_full) ;  /* 0x0000003800787944 */ /* 0x000fea0003c00000 */
[----:B------:R-:W-:Y:S02]  /*0b00*/  IMAD.MOV.U32 R26, RZ, RZ, R70 ;  /* 0x000000ffff1a7224 */ /* 0x000fe400078e0046 */
[----:B------:R-:W-:-:S07]  /*0b10*/  IMAD.MOV.U32 R27, RZ, RZ, R71 ;  /* 0x000000ffff1b7224 */ /* 0x000fce00078e0047 */
.L_x_27:
[----:B------:R-:W-:Y:S05]  /*0b20*/  BSYNC.RECONVERGENT B1 ;  /* 0x0000000000017941 */ /* 0x000fea0003800200 */
.L_x_26:
        /* <DEDUP_REMOVED lines=15> */
[----:B------:R-:W-:Y:S01]  /*0c20*/  IMAD.MOV.U32 R58, RZ, RZ, R6 ;  /* 0x000000ffff3a7224 */ /* 0x000fe200078e0006 */
[----:B------:R-:W-:Y:S01]  /*0c30*/  MOV R57, R3 ;  /* 0x0000000300397202 */ /* 0x000fe20000000f00 */
[----:B------:R-:W-:Y:S01]  /*0c40*/  IMAD.MOV.U32 R59, RZ, RZ, R7 ;  /* 0x000000ffff3b7224 */ /* 0x000fe200078e0007 */
[----:B------:R-:W-:Y:S01]  /*0c50*/  MOV R82, 0xc80 ;  /* 0x00000c8000527802 */ /* 0x000fe20000000f00 */
[----:B------:R-:W-:-:S07]  /*0c60*/  IMAD.MOV.U32 R56, RZ, RZ, R2 ;  /* 0x000000ffff387224 */ /* 0x000fce00078e0002 */
[----:B------:R-:W-:Y:S05]  /*0c70*/  CALL.REL.NOINC `($__internal_1_$__cuda_sm20_div_rn_f64_full) ;  /* 0x0000003800187944 */ /* 0x000fea0003c00000 */
[----:B------:R-:W-:Y:S02]  /*0c80*/  IMAD.MOV.U32 R28, RZ, RZ, R70 ;  /* 0x000000ffff1c7224 */ /* 0x000fe400078e0046 */
[----:B------:R-:W-:-:S07]  /*0c90*/  IMAD.MOV.U32 R29, RZ, RZ, R71 ;  /* 0x000000ffff1d7224 */ /* 0x000fce00078e0047 */
.L_x_29:
[----:B------:R-:W-:Y:S05]  /*0ca0*/  BSYNC.RECONVERGENT B1 ;  /* 0x0000000000017941 */ /* 0x000fea0003800200 */
.L_x_28:
        /* <DEDUP_REMOVED lines=16> */
[----:B------:R-:W-:Y:S01]  /*0db0*/  MOV R82, 0xe00 ;  /* 0x00000e0000527802 */ /* 0x000fe20000000f00 */
[----:B------:R-:W-:Y:S02]  /*0dc0*/  IMAD.MOV.U32 R59, RZ, RZ, R5 ;  /* 0x000000ffff3b7224 */ /* 0x000fe400078e0005 */
[----:B------:R-:W-:Y:S02]  /*0dd0*/  IMAD.MOV.U32 R56, RZ, RZ, R2 ;  /* 0x000000ffff387224 */ /* 0x000fe400078e0002 */
[----:B------:R-:W-:-:S07]  /*0de0*/  IMAD.MOV.U32 R57, RZ, RZ, R3 ;  /* 0x000000ffff397224 */ /* 0x000fce00078e0003 */
[----:B------:R-:W-:Y:S05]  /*0df0*/  CALL.REL.NOINC `($__internal_1_$__cuda_sm20_div_rn_f64_full) ;  /* 0x0000003400b87944 */ /* 0x000fea0003c00000 */
[----:B------:R-:W-:Y:S01]  /*0e00*/  MOV R30, R70 ;  /* 0x00000046001e7202 */ /* 0x000fe20000000f00 */
[----:B------:R-:W-:-:S07]  /*0e10*/  IMAD.MOV.U32 R31, RZ, RZ, R71 ;  /* 0x000000ffff1f7224 */ /* 0x000fce00078e0047 */
.L_x_31:
[----:B------:R-:W-:Y:S05]  /*0e20*/  BSYNC.RECONVERGENT B1 ;  /* 0x0000000000017941 */ /* 0x000fea0003800200 */
.L_x_30:
[----:B------:R-:W-:Y:S01]  /*0e30*/  DFMA R6, RZ, R30, -R26 ;  /* 0x0000001eff06722b */ /* 0x000fe2000000081a */
[----:B------:R-:W-:Y:S01]  /*0e40*/  IMAD.MOV.U32 R10, RZ, RZ, 0x0 ;  /* 0x00000000ff0a7424 */ /* 0x000fe200078e00ff */
[----:B------:R-:W-:Y:S01]  /*0e50*/  DMUL R8, RZ, R28 ;  /* 0x0000001cff087228 */ /* 0x000fe20000000000 */
[----:B------:R-:W-:Y:S01]  /*0e60*/  IMAD.MOV.U32 R11, RZ, RZ, 0x3fd80000 ;  /* 0x3fd80000ff0b7424 */ /* 0x000fe200078e00ff */
[----:B------:R-:W-:Y:S01]  /*0e70*/  DFMA R58, -RZ, R30, R28 ;  /* 0x0000001eff3a722b */ /* 0x000fe2000000011c */
[----:B------:R-:W-:Y:S03]  /*0e80*/  BSSY.RECONVERGENT B0, `(.L_x_32) ;  /* 0x000001a000007945 */ /* 0x000fe60003800200 */
[----:B------:R-:W-:Y:S02]  /*0e90*/  DMUL R2, R6, R6 ;  /* 0x0000000606027228 */ /* 0x000fe40000000000 */
[----:B------:R-:W-:-:S06]  /*0ea0*/  DFMA R8, RZ, R26, -R8 ;  /* 0x0000001aff08722b */ /* 0x000fcc0000000808 */
        /* <DEDUP_REMOVED lines=11> */
[----:B------:R-:W-:Y:S02]  /*0f60*/  VIADD R5, R13, 0xfff00000 ;  /* 0xfff000000d057836 */ /* 0x000fe40000000000 */
[----:B------:R-:W-:-:S04]  /*0f70*/  IMAD.MOV.U32 R4, RZ, RZ, R12 ;  /* 0x000000ffff047224 */ /* 0x000fc800078e000c */
[----:B------:R-:W-:-:S08]  /*0f80*/  DFMA R42, R40, -R40, R20 ;  /* 0x80000028282a722b */ /* 0x000fd00000000014 */
[----:B------:R-:W-:Y:S01]  /*0f90*/  DFMA R10, R42, R4, R40 ;  /* 0x000000042a0a722b */ /* 0x000fe20000000028 */
[----:B------:R-:W-:Y:S10]  /*0fa0*/  @!P0 BRA `(.L_x_33) ;  /* 0x00000000001c8947 */ /* 0x000ff40003800000 */
[----:B------:R-:W-:Y:S01]  /*0fb0*/  IMAD.MOV.U32 R0, RZ, RZ, R12 ;  /* 0x000000ffff007224 */ /* 0x000fe200078e000c */
[----:B------:R-:W-:Y:S01]  /*0fc0*/  MOV R46, R2 ;  /* 0x00000002002e7202 */ /* 0x000fe20000000f00 */
[----:B------:R-:W-:Y:S01]  /*0fd0*/  IMAD.MOV.U32 R47, RZ, RZ, R5 ;  /* 0x000000ffff2f7224 */ /* 0x000fe200078e0005 */
[----:B------:R-:W-:-:S07]  /*0fe0*/  MOV R44, 0x1000 ;  /* 0x00001000002c7802 */ /* 0x000fce0000000f00 */
[----:B------:R-:W-:Y:S05]  /*0ff0*/  CALL.REL.NOINC `($__internal_2_$__cuda_sm20_dsqrt_rn_f64_mediumpath_v1) ;  /* 0x0000003800a07944 */ /* 0x000fea0003c00000 */
[----:B------:R-:W-:Y:S02]  /*1000*/  IMAD.MOV.U32 R10, RZ, RZ, R40 ;  /* 0x000000ffff0a7224 */ /* 0x000fe400078e0028 */
[----:B------:R-:W-:-:S07]  /*1010*/  IMAD.MOV.U32 R11, RZ, RZ, R41 ;  /* 0x000000ffff0b7224 */ /* 0x000fce00078e0029 */
.L_x_33:
[----:B------:R-:W-:Y:S05]  /*1020*/  BSYNC.RECONVERGENT B0 ;  /* 0x0000000000007941 */ /* 0x000fea0003800200 */
.L_x_32:
        /* <DEDUP_REMOVED lines=17> */
[----:B------:R-:W-:-:S07]  /*1140*/  IMAD.MOV.U32 R57, RZ, RZ, R11 ;  /* 0x000000ffff397224 */ /* 0x000fce00078e000b */
[----:B------:R-:W-:Y:S05]  /*1150*/  CALL.REL.NOINC `($__internal_1_$__cuda_sm20_div_rn_f64_full) ;  /* 0x0000003000e07944 */ /* 0x000fea0003c00000 */
[----:B------:R-:W-:Y:S01]  /*1160*/  IMAD.MOV.U32 R2, RZ, RZ, R70 ;  /* 0x000000ffff027224 */ /* 0x000fe200078e0046 */
[----:B------:R-:W-:-:S07]  /*1170*/  MOV R3, R71 ;  /* 0x0000004700037202 */ /* 0x000fce0000000f00 */
.L_x_35:
[----:B------:R-:W-:Y:S05]  /*1180*/  BSYNC.RECONVERGENT B1 ;  /* 0x0000000000017941 */ /* 0x000fea0003800200 */
.L_x_34:
        /* <DEDUP_REMOVED lines=21> */
[----:B------:R-:W-:Y:S02]  /*12e0*/  IMAD.MOV.U32 R4, RZ, RZ, R70 ;  /* 0x000000ffff047224 */ /* 0x000fe400078e0046 */
[----:B------:R-:W-:-:S07]  /*12f0*/  IMAD.MOV.U32 R5, RZ, RZ, R71 ;  /* 0x000000ffff057224 */ /* 0x000fce00078e0047 */
.L_x_37:
[----:B------:R-:W-:Y:S05]  /*1300*/  BSYNC.RECONVERGENT B1 ;  /* 0x0000000000017941 */ /* 0x000fea0003800200 */
.L_x_36:
[----:B------:R-:W0:Y:S01]  /*1310*/  MUFU.RCP64H R7, R11 ;  /* 0x0000000b00077308 */ /* 0x000e220000001800 */
[----:B------:R-:W-:Y:S01]  /*1320*/  MOV R6, 0x1 ;  /* 0x0000000100067802 */ /* 0x000fe20000000f00 */
[----:B------:R-:W-:Y:S01]  /*1330*/  BSSY.RECONVERGENT B1, `(.L_x_38) ;  /* 0x0000015000017945 */ /* 0x000fe20003800200 */
[----:B------:R-:W-:-:S04]  /*1340*/  FSETP.GEU.AND P1, PT, |R9|, 6.5827683646048100446e-37, PT ;  /* 0x036000000900780b */ /* 0x000fc80003f2e200 */
        /* <DEDUP_REMOVED lines=19> */
.L_x_39:
[----:B------:R-:W-:Y:S05]  /*1480*/  BSYNC.RECONVERGENT B1 ;  /* 0x0000000000017941 */ /* 0x000fea0003800200 */
.L_x_38:
[----:B------:R-:W-:Y:S01]  /*1490*/  DMUL R12, R2, R30 ;  /* 0x0000001e020c7228 */ /* 0x000fe20000000000 */
[----:B------:R-:W-:Y:S01]  /*14a0*/  MOV R16, 0x0 ;  /* 0x0000000000107802 */ /* 0x000fe20000000f00 */
[----:B------:R-:W-:Y:S01]  /*14b0*/  DMUL R58, R6, R28 ;  /* 0x0000001c063a7228 */ /* 0x000fe20000000000 */
[----:B------:R-:W-:Y:S01]  /*14c0*/  IMAD.MOV.U32 R17, RZ, RZ, 0x3fd80000 ;  /* 0x3fd80000ff117424 */ /* 0x000fe200078e00ff */
[-C--:B------:R-:W-:Y:S01]  /*14d0*/  DMUL R14, R4, R26.reuse ;  /* 0x0000001a040e7228 */ /* 0x080fe20000000000 */
[----:B------:R-:W-:Y:S03]  /*14e0*/  BSSY.RECONVERGENT B0, `(.L_x_40) ;  /* 0x000001c000007945 */ /* 0x000fe60003800200 */
[----:B------:R-:W-:Y:S02]  /*14f0*/  DFMA R12, R6, R26, -R12 ;  /* 0x0000001a060c722b */ /* 0x000fe4000000080c */
[----:B------:R-:W-:-:S02]  /*1500*/  DFMA R58, R4, R30, -R58 ;  /* 0x0000001e043a722b */ /* 0x000fc4000000083a */
[----:B------:R-:W-:-:S04]  /*1510*/  DFMA R14, R2, R28, -R14 ;  /* 0x0000001c020e722b */ /* 0x000fc8000000080e */
[----:B------:R-:W-:-:S08]  /*1520*/  DMUL R8, R12, R12 ;  /* 0x0000000c0c087228 */ /* 0x000fd00000000000 */
        /* <DEDUP_REMOVED lines=21> */
[----:B------:R-:W-:Y:S01]  /*1680*/  IMAD.MOV.U32 R16, RZ, RZ, R40 ;  /* 0x000000ffff107224 */ /* 0x000fe200078e0028 */
[----:B------:R-:W-:-:S07]  /*1690*/  MOV R17, R41 ;  /* 0x0000002900117202 */ /* 0x000fce0000000f00 */
.L_x_41:
[----:B------:R-:W-:Y:S05]  /*16a0*/  BSYNC.RECONVERGENT B0 ;  /* 0x0000000000007941 */ /* 0x000fea0003800200 */
.L_x_40:
        /* <DEDUP_REMOVED lines=19> */
[----:B------:R-:W-:Y:S02]  /*17e0*/  IMAD.MOV.U32 R8, RZ, RZ, R70 ;  /* 0x000000ffff087224 */ /* 0x000fe400078e0046 */
[----:B------:R-:W-:-:S07]  /*17f0*/  IMAD.MOV.U32 R9, RZ, RZ, R71 ;  /* 0x000000ffff097224 */ /* 0x000fce00078e0047 */
.L_x_43:
[----:B------:R-:W-:Y:S05]  /*1800*/  BSYNC.RECONVERGENT B1 ;  /* 0x0000000000017941 */ /* 0x000fea0003800200 */
.L_x_42:
        /* <DEDUP_REMOVED lines=23> */
.L_x_45:
[----:B------:R-:W-:Y:S05]  /*1980*/  BSYNC.RECONVERGENT B1 ;  /* 0x0000000000017941 */ /* 0x000fea0003800200 */
.L_x_44:
        /* <DEDUP_REMOVED lines=23> */
.L_x_47:
[----:B------:R-:W-:Y:S05]  /*1b00*/  BSYNC.RECONVERGENT B1 ;  /* 0x0000000000017941 */ /* 0x000fea0003800200 */
.L_x_46:
[----:B------:R-:W0:Y:S02]  /*1b10*/  LDCU UR4, c[0x0][0x3e8] ;  /* 0x00007d00ff0477ac */ /* 0x000e240008000800 */
[----:B0-----:R-:W-:-:S13]  /*1b20*/  ISETP.GE.AND P0, PT, R80, UR4, PT ;  /* 0x0000000450007c0c */ /* 0x001fda000bf06270 */
[----:B------:R-:W-:Y:S05]  /*1b30*/  @P0 EXIT ;  /* 0x000000000000094d */ /* 0x000fea0003800000 */
[----:B------:R-:W0:Y:S01]  /*1b40*/  MUFU.RCP64H R15, R19 ;  /* 0x00000013000f7308 */ /* 0x000e220000001800 */
[----:B------:R-:W-:Y:S01]  /*1b50*/  VIADD R14, R19, 0x300402 ;  /* 0x00300402130e7836 */ /* 0x000fe20000000000 */
[----:B------:R-:W1:Y:S01]  /*1b60*/  LDCU UR4, c[0x0][0x3ec] ;  /* 0x00007d80ff0477ac */ /* 0x000e620008000800 */
[----:B------:R-:W-:Y:S03]  /*1b70*/  BSSY.RECONVERGENT B0, `(.L_x_48) ;  /* 0x0000011000007945 */ /* 0x000fe60003800200 */
[----:B------:R-:W-:Y:S01]  /*1b80*/  FSETP.GEU.AND P0, PT, |R14|, 5.8789094863358348022e-39, PT ;  /* 0x004004020e00780b */ /* 0x000fe20003f0e200 */
[----:B0-----:R-:W-:Y:S01]  /*1b90*/  DFMA R16, R14, -R18, 1 ;  /* 0x3ff000000e10742b */ /* 0x001fe20000000812 */
[----:B-1----:R-:W0:Y:S07]  /*1ba0*/  I2F.F64 R56, UR4 ;  /* 0x0000000400387d12 */ /* 0x002e2e0008201c00 */
[----:B------:R-:W-:-:S08]  /*1bb0*/  DFMA R16, R16, R16, R16 ;  /* 0x000000101010722b */ /* 0x000fd00000000010 */
[----:B------:R-:W-:-:S08]  /*1bc0*/  DFMA R16, R14, R16, R14 ;  /* 0x000000100e10722b */ /* 0x000fd0000000000e */
[----:B------:R-:W-:-:S08]  /*1bd0*/  DFMA R20, R16, -R18, 1 ;  /* 0x3ff000001014742b */ /* 0x000fd00000000812 */
[----:B------:R-:W-:Y:S01]  /*1be0*/  DFMA R20, R16, R20, R16 ;  /* 0x000000141014722b */ /* 0x000fe20000000010 */
[----:B0-----:R-:W-:Y:S10]  /*1bf0*/  @P0 BRA `(.L_x_49) ;  /* 0x0000000000200947 */ /* 0x001ff40003800000 */
[----:B------:R-:W-:Y:S01]  /*1c00*/  LOP3.LUT R0, R19, 0x7fffffff, RZ, 0xc0, !PT ;  /* 0x7fffffff13007812 */ /* 0x000fe200078ec0ff */
[----:B------:R-:W-:Y:S01]  /*1c10*/  IMAD.MOV.U32 R58, RZ, RZ, R18 ;  /* 0x000000ffff3a7224 */ /* 0x000fe200078e0012 */
[----:B------:R-:W-:Y:S01]  /*1c20*/  MOV R60, 0x1c60 ;  /* 0x00001c60003c7802 */ /* 0x000fe20000000f00 */
[----:B------:R-:W-:Y:S02]  /*1c30*/  IMAD.MOV.U32 R59, RZ, RZ, R19 ;  /* 0x000000ffff3b7224 */ /* 0x000fe400078e0013 */
[----:B------:R-:W-:-:S07]  /*1c40*/  VIADD R64, R0, 0xfff00000 ;  /* 0xfff0000000407836 */ /* 0x000fce0000000000 */
[----:B------:R-:W-:Y:S05]  /*1c50*/  CALL.REL.NOINC `($__internal_0_$__cuda_sm20_dblrcp_rn_slowpath_v3) ;  /* 0x0000002400847944 */ /* 0x000fea0003c00000 */
[----:B------:R-:W-:Y:S01]  /*1c60*/  MOV R20, R62 ;  /* 0x0000003e00147202 */ /* 0x000fe20000000f00 */
[----:B------:R-:W-:-:S07]  /*1c70*/  IMAD.MOV.U32 R21, RZ, RZ, R63 ;  /* 0x000000ffff157224 */ /* 0x000fce00078e003f */
.L_x_49:
[----:B------:R-:W-:Y:S05]  /*1c80*/  BSYNC.RECONVERGENT B0 ;  /* 0x0000000000007941 */ /* 0x000fea0003800200 */
.L_x_48:
[----:B------:R-:W-:Y:S01]  /*1c90*/  DADD R56, R56, -1 ;  /* 0xbff0000038387429 */ /* 0x000fe20000000000 */
[----:B------:R-:W-:Y:S01]  /*1ca0*/  IMAD.MOV.U32 R14, RZ, RZ, 0x1 ;  /* 0x00000001ff0e7424 */ /* 0x000fe200078e00ff */
[----:B------:R-:W0:Y:S01]  /*1cb0*/  LDCU UR4, c[0x0][0x3e8] ;  /* 0x00007d00ff0477ac */ /* 0x000e220008000800 */
[C---:B------:R-:W-:Y:S02]  /*1cc0*/  DMUL R26, R20.reuse, R26 ;  /* 0x0000001a141a7228 */ /* 0x040fe40000000000 */
[C---:B------:R-:W-:Y:S01]  /*1cd0*/  DMUL R28, R20.reuse, R28 ;  /* 0x0000001c141c7228 */ /* 0x040fe20000000000 */
[----:B------:R-:W1:Y:S01]  /*1ce0*/  MUFU.RCP64H R15, R57 ;  /* 0x00000039000f7308 */ /* 0x000e620000001800 */
[----:B------:R-:W-:Y:S02]  /*1cf0*/  DMUL R30, R20, R30 ;  /* 0x0000001e141e7228 */ /* 0x000fe40000000000 */
[----:B-1----:R-:W-:-:S08]  /*1d00*/  DFMA R16, -R56, R14, 1 ;  /* 0x3ff000003810742b */ /* 0x002fd0000000010e */
[----:B------:R-:W-:-:S08]  /*1d10*/  DFMA R16, R16, R16, R16 ;  /* 0x000000101010722b */ /* 0x000fd00000000010 */
[----:B------:R-:W-:-:S08]  /*1d20*/  DFMA R16, R14, R16, R14 ;  /* 0x000000100e10722b */ /* 0x000fd0000000000e */
[----:B------:R-:W-:-:S08]  /*1d30*/  DFMA R14, -R56, R16, 1 ;  /* 0x3ff00000380e742b */ /* 0x000fd00000000110 */
[----:B------:R-:W-:-:S08]  /*1d40*/  DFMA R14, R16, R14, R16 ;  /* 0x0000000e100e722b */ /* 0x000fd00000000010 */
[----:B------:R-:W-:-:S08]  /*1d50*/  DMUL R16, R14, 2 ;  /* 0x400000000e107828 */ /* 0x000fd00000000000 */
[----:B------:R-:W-:-:S08]  /*1d60*/  DFMA R18, -R56, R16, 2 ;  /* 0x400000003812742b */ /* 0x000fd00000000110 */
[----:B------:R-:W-:Y:S01]  /*1d70*/  DFMA R14, R14, R18, R16 ;  /* 0x000000120e0e722b */ /* 0x000fe20000000010 */
[----:B0-----:R-:W0:Y:S09]  /*1d80*/  I2F.F64 R16, UR4 ;  /* 0x0000000400107d12 */ /* 0x001e320008201c00 */
[----:B------:R-:W-:-:S05]  /*1d90*/  FFMA R0, RZ, R57, R15 ;  /* 0x00000039ff007223 */ /* 0x000fca000000000f */
[----:B------:R-:W-:-:S13]  /*1da0*/  FSETP.GT.AND P0, PT, |R0|, 1.469367938527859385e-39, PT ;  /* 0x001000000000780b */ /* 0x000fda0003f04200 */
[----:B0-----:R-:W-:Y:S05]  /*1db0*/  @P0 BRA `(.L_x_50) ;  /* 0x0000000000180947 */ /* 0x001fea0003800000 */
[----:B------:R-:W-:Y:S01]  /*1dc0*/  IMAD.MOV.U32 R58, RZ, RZ, RZ ;  /* 0x000000ffff3a7224 */ /* 0x000fe200078e00ff */
[----:B------:R-:W-:Y:S01]  /*1dd0*/  MOV R82, 0x1e00 ;  /* 0x00001e0000527802 */ /* 0x000fe20000000f00 */
[----:B------:R-:W-:-:S07]  /*1de0*/  IMAD.MOV.U32 R59, RZ, RZ, 0x40000000 ;  /* 0x40000000ff3b7424 */ /* 0x000fce00078e00ff */
[----:B------:R-:W-:Y:S05]  /*1df0*/  CALL.REL.NOINC `($__internal_1_$__cuda_sm20_div_rn_f64_full) ;  /* 0x0000002400b87944 */ /* 0x000fea0003c00000 */
[----:B------:R-:W-:Y:S02]  /*1e00*/  IMAD.MOV.U32 R14, RZ, RZ, R70 ;  /* 0x000000ffff0e7224 */ /* 0x000fe400078e0046 */
[----:B------:R-:W-:-:S07]  /*1e10*/  IMAD.MOV.U32 R15, RZ, RZ, R71 ;  /* 0x000000ffff0f7224 */ /* 0x000fce00078e0047 */
.L_x_50:
[----:B------:R-:W-:Y:S01]  /*1e20*/  DADD R56, R16, -1 ;  /* 0xbff0000010387429 */ /* 0x000fe20000000000 */
[----:B------:R-:W-:-:S05]  /*1e30*/  MOV R16, 0x1 ;  /* 0x0000000100107802 */ /* 0x000fca0000000f00 */
[----:B------:R-:W0:Y:S02]  /*1e40*/  MUFU.RCP64H R17, R57 ;  /* 0x0000003900117308 */ /* 0x000e240000001800 */
[----:B0-----:R-:W-:-:S08]  /*1e50*/  DFMA R18, -R56, R16, 1 ;  /* 0x3ff000003812742b */ /* 0x001fd00000000110 */
[----:B------:R-:W-:-:S08]  /*1e60*/  DFMA R18, R18, R18, R18 ;  /* 0x000000121212722b */ /* 0x000fd00000000012 */
[----:B------:R-:W-:-:S08]  /*1e70*/  DFMA R18, R16, R18, R16 ;  /* 0x000000121012722b */ /* 0x000fd00000000010 */
[----:B------:R-:W-:-:S08]  /*1e80*/  DFMA R16, -R56, R18, 1 ;  /* 0x3ff000003810742b */ /* 0x000fd00000000112 */
[----:B------:R-:W-:-:S08]  /*1e90*/  DFMA R16, R18, R16, R18 ;  /* 0x000000101210722b */ /* 0x000fd00000000012 */
[----:B------:R-:W-:-:S08]  /*1ea0*/  DMUL R18, R16, 2 ;  /* 0x4000000010127828 */ /* 0x000fd00000000000 */
[----:B------:R-:W-:-:S08]  /*1eb0*/  DFMA R20, -R56, R18, 2 ;  /* 0x400000003814742b */ /* 0x000fd00000000112 */
[----:B------:R-:W-:-:S10]  /*1ec0*/  DFMA R16, R16, R20, R18 ;  /* 0x000000141010722b */ /* 0x000fd40000000012 */
[----:B------:R-:W-:-:S05]  /*1ed0*/  FFMA R0, RZ, R57, R17 ;  /* 0x00000039ff007223 */ /* 0x000fca0000000011 */
[----:B------:R-:W-:-:S13]  /*1ee0*/  FSETP.GT.AND P0, PT, |R0|, 1.469367938527859385e-39, PT ;  /* 0x001000000000780b */ /* 0x000fda0003f04200 */
[----:B------:R-:W-:Y:S05]  /*1ef0*/  @P0 BRA `(.L_x_51) ;  /* 0x0000000000180947 */ /* 0x000fea0003800000 */
[----:B------:R-:W-:Y:S01]  /*1f00*/  IMAD.MOV.U32 R58, RZ, RZ, RZ ;  /* 0x000000ffff3a7224 */ /* 0x000fe200078e00ff */
[----:B------:R-:W-:Y:S01]  /*1f10*/  MOV R82, 0x1f40 ;  /* 0x00001f4000527802 */ /* 0x000fe20000000f00 */
[----:B------:R-:W-:-:S07]  /*1f20*/  IMAD.MOV.U32 R59, RZ, RZ, 0x40000000 ;  /* 0x40000000ff3b7424 */ /* 0x000fce00078e00ff */
[----:B------:R-:W-:Y:S05]  /*1f30*/  CALL.REL.NOINC `($__internal_1_$__cuda_sm20_div_rn_f64_full) ;  /* 0x0000002400687944 */ /* 0x000fea0003c00000 */
[----:B------:R-:W-:Y:S02]  /*1f40*/  IMAD.MOV.U32 R16, RZ, RZ, R70 ;  /* 0x000000ffff107224 */ /* 0x000fe400078e0046 */
[----:B------:R-:W-:-:S07]  /*1f50*/  IMAD.MOV.U32 R17, RZ, RZ, R71 ;  /* 0x000000ffff117224 */ /* 0x000fce00078e0047 */
.L_x_51:
[----:B------:R-:W0:Y:S01]  /*1f60*/  LDCU.64 UR6, c[0x0][0x380] ;  /* 0x00007000ff0677ac */ /* 0x000e220008000a00 */
[----:B------:R-:W1:Y:S01]  /*1f70*/  LDCU UR8, c[0x0][0x388] ;  /* 0x00007100ff0877ac */ /* 0x000e620008000800 */
[----:B------:R-:W2:Y:S01]  /*1f80*/  LDCU UR12, c[0x0][0x3b0] ;  /* 0x00007600ff0c77ac */ /* 0x000ea20008000800 */
[----:B------:R-:W3:Y:S01]  /*1f90*/  LDCU.64 UR10, c[0x0][0x358] ;  /* 0x00006b00ff0a77ac */ /* 0x000ee20008000a00 */
[----:B0-----:R-:W-:-:S04]  /*1fa0*/  UIADD3 UR6, UP0, UPT, UR6, 0x20, URZ ;  /* 0x0000002006067890 */ /* 0x001fc8000ff1e0ff */
[----:B------:R-:W-:Y:S02]  /*1fb0*/  UIADD3.X UR7, UPT, UPT, URZ, UR7, URZ, UP0, !UPT ;  /* 0x00000007ff077290 */ /* 0x000fe400087fe4ff */
[----:B-123--:R-:W-:-:S12]  /*1fc0*/  UIADD3 UR8, UPT, UPT, -UR8, URZ, URZ ;  /* 0x000000ff08087290 */ /* 0x00efd8000fffe1ff */
.L_x_93:
[----:B------:R-:W0:Y:S01]  /*1fd0*/  LDCU UR4, c[0x0][0x3ec] ;  /* 0x00007d80ff0477ac */ /* 0x000e220008000800 */
[----:B------:R-:W-:Y:S01]  /*1fe0*/  BSSY.RECONVERGENT B1, `(.L_x_52) ;  /* 0x0000221000017945 */ /* 0x000fe20003800200 */
[----:B0-----:R-:W-:-:S13]  /*1ff0*/  ISETP.GE.AND P0, PT, R79, UR4, PT ;  /* 0x000000044f007c0c */ /* 0x001fda000bf06270 */
[----:B------:R-:W-:Y:S05]  /*2000*/  @P0 BRA `(.L_x_53) ;  /* 0x0000002000780947 */ /* 0x000fea0003800000 */
[----:B------:R-:W-:-:S07]  /*2010*/  IMAD.MOV.U32 R78, RZ, RZ, R79 ;  /* 0x000000ffff4e7224 */ /* 0x000fce00078e004f */
.L_x_92:
[----:B------:R-:W0:Y:S01]  /*2020*/  LDCU.64 UR4, c[0x0][0x3e8] ;  /* 0x00007d00ff0477ac */ /* 0x000e220008000a00 */
[----:B------:R-:W-:Y:S01]  /*2030*/  IMAD.MOV.U32 R20, RZ, RZ, 0x1 ;  /* 0x00000001ff147424 */ /* 0x000fe200078e00ff */
[----:B------:R-:W1:Y:S01]  /*2040*/  I2F.F64.U32 R18, R78 ;  /* 0x0000004e00127312 */ /* 0x000e620000201800 */
[----:B------:R-:W2:Y:S01]  /*2050*/  LDC R0, c[0x0][0x388] ;  /* 0x0000e200ff007b82 */ /* 0x000ea20000000800 */
[----:B------:R-:W-:Y:S01]  /*2060*/  BSSY.RECONVERGENT B2, `(.L_x_54) ;  /* 0x0000015000027945 */ /* 0x000fe20003800200 */
[----:B-1----:R-:W-:-:S05]  /*2070*/  DFMA R18, R18, R14, -1 ;  /* 0xbff000001212742b */ /* 0x002fca000000000e */
[----:B0-----:R-:W0:Y:S08]  /*2080*/  I2F.F64 R56, UR4 ;  /* 0x0000000400387d12 */ /* 0x001e300008201c00 */
[----:B------:R-:W1:Y:S01]  /*2090*/  I2F.F64 R58, UR5 ;  /* 0x00000005003a7d12 */ /* 0x000e620008201c00 */
[----:B--2---:R-:W-:-:S07]  /*20a0*/  ISETP.GE.AND P1, PT, R0, 0x1, PT ;  /* 0x000000010000780c */ /* 0x004fce0003f26270 */
[----:B0-----:R-:W0:Y:S01]  /*20b0*/  MUFU.RCP64H R21, R57 ;  /* 0x0000003900157308 */ /* 0x001e220000001800 */
[----:B-1----:R-:W-:Y:S02]  /*20c0*/  DMUL R58, R18, R58 ;  /* 0x0000003a123a7228 */ /* 0x002fe40000000000 */
[----:B0-----:R-:W-:-:S08]  /*20d0*/  DFMA R22, R20, -R56, 1 ;  /* 0x3ff000001416742b */ /* 0x001fd00000000838 */
[----:B------:R-:W-:Y:S01]  /*20e0*/  FSETP.GEU.AND P2, PT, |R59|, 6.5827683646048100446e-37, PT ;  /* 0x036000003b00780b */ /* 0x000fe20003f4e200 */
        /* <DEDUP_REMOVED lines=10> */
[----:B------:R-:W-:-:S07]  /*2190*/  MOV R82, 0x21b0 ;  /* 0x000021b000527802 */ /* 0x000fce0000000f00 */
[----:B------:R-:W-:Y:S05]  /*21a0*/  CALL.REL.NOINC `($__internal_1_$__cuda_sm20_div_rn_f64_full) ;  /* 0x0000002000cc7944 */ /* 0x000fea0003c00000 */
.L_x_55:
[----:B------:R-:W-:Y:S05]  /*21b0*/  BSYNC.RECONVERGENT B2 ;  /* 0x0000000000027941 */ /* 0x000fea0003800200 */
.L_x_54:
[----:B------:R-:W0:Y:S01]  /*21c0*/  I2F.F64 R18, R80 ;  /* 0x0000005000127312 */ /* 0x000e220000201c00 */
[----:B------:R-:W-:Y:S01]  /*21d0*/  DMUL R22, R70, R10 ;  /* 0x0000000a46167228 */ /* 0x000fe20000000000 */
[----:B------:R-:W-:Y:S01]  /*21e0*/  IMAD.MOV.U32 R34, RZ, RZ, 0x0 ;  /* 0x00000000ff227424 */ /* 0x000fe200078e00ff */
[----:B------:R-:W-:Y:S01]  /*21f0*/  BSSY.RECONVERGENT B0, `(.L_x_56) ;  /* 0x0000025000007945 */ /* 0x000fe20003800200 */
[----:B------:R-:W-:Y:S01]  /*2200*/  IMAD.MOV.U32 R35, RZ, RZ, 0x3fd80000 ;  /* 0x3fd80000ff237424 */ /* 0x000fe200078e00ff */
[----:B0-----:R-:W-:Y:S02]  /*2210*/  DFMA R20, R18, R16, -1 ;  /* 0xbff000001214742b */ /* 0x001fe40000000010 */
[C---:B------:R-:W-:Y:S02]  /*2220*/  DMUL R18, R70.reuse, R8 ;  /* 0x0000000846127228 */ /* 0x040fe40000000000 */
[----:B------:R-:W-:-:S04]  /*2230*/  DMUL R70, R70, R12 ;  /* 0x0000000c46467228 */ /* 0x000fc80000000000 */
[C---:B------:R-:W-:Y:S02]  /*2240*/  DFMA R22, R20.reuse, R4, R22 ;  /* 0x000000041416722b */ /* 0x040fe40000000016 */
[C---:B------:R-:W-:Y:S02]  /*2250*/  DFMA R18, R20.reuse, R2, R18 ;  /* 0x000000021412722b */ /* 0x040fe40000000012 */
[----:B------:R-:W-:-:S04]  /*2260*/  DFMA R70, R20, R6, R70 ;  /* 0x000000061446722b */ /* 0x000fc80000000046 */
[----:B------:R-:W-:Y:S02]  /*2270*/  DADD R22, R28, R22 ;  /* 0x000000001c167229 */ /* 0x000fe40000000016 */
[----:B------:R-:W-:Y:S02]  /*2280*/  DADD R58, R26, R18 ;  /* 0x000000001a3a7229 */ /* 0x000fe40000000012 */
[----:B------:R-:W-:-:S04]  /*2290*/  DADD R18, R30, R70 ;  /* 0x000000001e127229 */ /* 0x000fc80000000046 */
[----:B------:R-:W-:-:S08]  /*22a0*/  DMUL R20, R22, R22 ;  /* 0x0000001616147228 */ /* 0x000fd00000000000 */
[----:B------:R-:W-:-:S08]  /*22b0*/  DFMA R20, R58, R58, R20 ;  /* 0x0000003a3a14722b */ /* 0x000fd00000000014 */
[----:B------:R-:W-:-:S06]  /*22c0*/  DFMA R36, R18, R18, R20 ;  /* 0x000000121224722b */ /* 0x000fcc0000000014 */
[----:B------:R-:W0:Y:S04]  /*22d0*/  MUFU.RSQ64H R25, R37 ;  /* 0x0000002500197308 */ /* 0x000e280000001c00 */
[----:B------:R-:W-:-:S04]  /*22e0*/  IADD3 R24, PT, PT, R37, -0x3500000, RZ ;  /* 0xfcb0000025187810 */ /* 0x000fc80007ffe0ff */
[----:B------:R-:W-:Y:S02]  /*22f0*/  ISETP.GE.U32.AND P0, PT, R24, 0x7ca00000, PT ;  /* 0x7ca000001800780c */ /* 0x000fe40003f06070 */
        /* <DEDUP_REMOVED lines=14> */
[----:B------:R-:W-:Y:S01]  /*23e0*/  MOV R44, 0x2420 ;  /* 0x00002420002c7802 */ /* 0x000fe20000000f00 */
[----:B------:R-:W-:Y:S02]  /*23f0*/  IMAD.MOV.U32 R46, RZ, RZ, R24 ;  /* 0x000000ffff2e7224 */ /* 0x000fe400078e0018 */
[----:B------:R-:W-:-:S07]  /*2400*/  IMAD.MOV.U32 R47, RZ, RZ, R35 ;  /* 0x000000ffff2f7224 */ /* 0x000fce00078e0023 */
[----:B------:R-:W-:Y:S05]  /*2410*/  CALL.REL.NOINC `($__internal_2_$__cuda_sm20_dsqrt_rn_f64_mediumpath_v1) ;  /* 0x0000002400987944 */ /* 0x000fea0003c00000 */
[----:B------:R-:W-:Y:S02]  /*2420*/  IMAD.MOV.U32 R20, RZ, RZ, R40 ;  /* 0x000000ffff147224 */ /* 0x000fe400078e0028 */
[----:B------:R-:W-:-:S07]  /*2430*/  IMAD.MOV.U32 R21, RZ, RZ, R41 ;  /* 0x000000ffff157224 */ /* 0x000fce00078e0029 */
.L_x_57:
[----:B------:R-:W-:Y:S05]  /*2440*/  BSYNC.RECONVERGENT B0 ;  /* 0x0000000000007941 */ /* 0x000fea0003800200 */
.L_x_56:
        /* <DEDUP_REMOVED lines=16> */
[----:B------:R-:W-:Y:S02]  /*2550*/  MOV R57, R21 ;  /* 0x0000001500397202 */ /* 0x000fe40000000f00 */
[----:B------:R-:W-:-:S07]  /*2560*/  MOV R82, 0x2580 ;  /* 0x0000258000527802 */ /* 0x000fce0000000f00 */
[----:B------:R-:W-:Y:S05]  /*2570*/  CALL.REL.NOINC `($__internal_1_$__cuda_sm20_div_rn_f64_full) ;  /* 0x0000001c00d87944 */ /* 0x000fea0003c00000 */
[----:B------:R-:W-:Y:S02]  /*2580*/  IMAD.MOV.U32 R36, RZ, RZ, R70 ;  /* 0x000000ffff247224 */ /* 0x000fe400078e0046 */
[----:B------:R-:W-:-:S07]  /*2590*/  IMAD.MOV.U32 R37, RZ, RZ, R71 ;  /* 0x000000ffff257224 */ /* 0x000fce00078e0047 */
.L_x_59:
[----:B------:R-:W-:Y:S05]  /*25a0*/  BSYNC.RECONVERGENT B2 ;  /* 0x0000000000027941 */ /* 0x000fea0003800200 */
.L_x_58:
        /* <DEDUP_REMOVED lines=23> */
.L_x_61:
[----:B------:R-:W-:Y:S05]  /*2720*/  BSYNC.RECONVERGENT B2 ;  /* 0x0000000000027941 */ /* 0x000fea0003800200 */
.L_x_60:
        /* <DEDUP_REMOVED lines=23> */
.L_x_63:
[----:B------:R-:W-:Y:S05]  /*28a0*/  BSYNC.RECONVERGENT B2 ;  /* 0x0000000000027941 */ /* 0x000fea0003800200 */
.L_x_62:
[----:B------:R-:W0:Y:S02]  /*28b0*/  LDCU UR4, c[0x0][0x388] ;  /* 0x00007100ff0477ac */ /* 0x000e240008000800 */
[----:B0-----:R-:W-:Y:S01]  /*28c0*/  IMAD.U32 R77, RZ, RZ, UR4 ;  /* 0x00000004ff4d7e24 */ /* 0x001fe2000f8e00ff */
[----:B------:R-:W-:Y:S06]  /*28d0*/  @!P1 BRA `(.L_x_64) ;  /* 0x0000000400d09947 */ /* 0x000fec0003800000 */
[----:B------:R-:W-:Y:S01]  /*28e0*/  IMAD.MOV.U32 R0, RZ, RZ, RZ ;  /* 0x000000ffff007224 */ /* 0x000fe200078e00ff */
[----:B------:R-:W-:Y:S01]  /*28f0*/  MOV R20, UR8 ;  /* 0x0000000800147c02 */ /* 0x000fe20008000f00 */
[----:B------:R-:W-:Y:S02]  /*2900*/  IMAD.U32 R18, RZ, RZ, UR6 ;  /* 0x00000006ff127e24 */ /* 0x000fe4000f8e00ff */
[----:B------:R-:W-:Y:S02]  /*2910*/  IMAD.U32 R19, RZ, RZ, UR7 ;  /* 0x00000007ff137e24 */ /* 0x000fe4000f8e00ff */
[----:B------:R-:W-:-:S07]  /*2920*/  IMAD.U32 R77, RZ, RZ, UR4 ;  /* 0x00000004ff4d7e24 */ /* 0x000fce000f8e00ff */
.L_x_71:
[----:B------:R-:W2:Y:S04]  /*2930*/  LDG.E.64 R42, desc[UR10][R18.64+-0x10] ;  /* 0xfffff00a122a7981 */ /* 0x000ea8000c1e1b00 */
[----:B------:R-:W2:Y:S04]  /*2940*/  LDG.E.64 R22, desc[UR10][R18.64+0x20] ;  /* 0x0000200a12167981 */ /* 0x000ea8000c1e1b00 */
[----:B------:R-:W3:Y:S04]  /*2950*/  LDG.E.64 R48, desc[UR10][R18.64+-0x20] ;  /* 0xffffe00a12307981 */ /* 0x000ee8000c1e1b00 */
[----:B------:R-:W4:Y:S04]  /*2960*/  LDG.E.64 R52, desc[UR10][R18.64+-0x18] ;  /* 0xffffe80a12347981 */ /* 0x000f28000c1e1b00 */
[----:B------:R-:W3:Y:S04]  /*2970*/  LDG.E.64 R24, desc[UR10][R18.64+0x10] ;  /* 0x0000100a12187981 */ /* 0x000ee8000c1e1b00 */
[----:B------:R-:W4:Y:S04]  /*2980*/  LDG.E.64 R40, desc[UR10][R18.64+0x18] ;  /* 0x0000180a12287981 */ /* 0x000f28000c1e1b00 */
[----:B------:R-:W5:Y:S04]  /*2990*/  LDG.E.64 R44, desc[UR10][R18.64] ;  /* 0x0000000a122c7981 */ /* 0x000f68000c1e1b00 */
[----:B------:R-:W5:Y:S04]  /*29a0*/  LDG.E.64 R46, desc[UR10][R18.64+-0x8] ;  /* 0xfffff80a122e7981 */ /* 0x000f68000c1e1b00 */
[----:B------:R-:W5:Y:S01]  /*29b0*/  LDG.E.64 R50, desc[UR10][R18.64+0x8] ;  /* 0x0000080a12327981 */ /* 0x000f62000c1e1b00 */
[----:B------:R-:W-:Y:S01]  /*29c0*/  UMOV UR4, 0xd9d7bdbb ;  /* 0xd9d7bdbb00047882 */ /* 0x000fe20000000000 */
[----:B------:R-:W-:Y:S01]  /*29d0*/  UMOV UR5, 0x3ddb7cdf ;  /* 0x3ddb7cdf00057882 */ /* 0x000fe20000000000 */
[----:B------:R-:W-:Y:S01]  /*29e0*/  VIADD R20, R20, 0x1 ;  /* 0x0000000114147836 */ /* 0x000fe20000000000 */
[----:B------:R-:W-:Y:S04]  /*29f0*/  BSSY.RECONVERGENT B2, `(.L_x_65) ;  /* 0x000005e000027945 */ /* 0x000fe80003800200 */
[----:B------:R-:W-:Y:S01]  /*2a00*/  ISETP.NE.AND P1, PT, R20, RZ, PT ;  /* 0x000000ff1400720c */ /* 0x000fe20003f25270 */
[----:B--2---:R-:W-:-:S08]  /*2a10*/  DADD R22, -R42, R22 ;  /* 0x000000002a167229 */ /* 0x004fd00000000116 */
[----:B------:R-:W-:Y:S02]  /*2a20*/  DMUL R56, R22, R36 ;  /* 0x0000002416387228 */ /* 0x000fe40000000000 */
[----:B---3--:R-:W-:Y:S02]  /*2a30*/  DADD R24, -R48, R24 ;  /* 0x0000000030187229 */ /* 0x008fe40000000118 */
[----:B----4-:R-:W-:Y:S02]  /*2a40*/  DADD R40, -R52, R40 ;  /* 0x0000000034287229 */ /* 0x010fe40000000128 */
[----:B-----5:R-:W-:-:S04]  /*2a50*/  DADD R44, R44, -R52 ;  /* 0x000000002c2c7229 */ /* 0x020fc80000000834 */
[-C--:B------:R-:W-:Y:S02]  /*2a60*/  DFMA R66, R24, R38.reuse, -R56 ;  /* 0x000000261842722b */ /* 0x080fe40000000838 */
[----:B------:R-:W-:Y:S02]  /*2a70*/  DMUL R54, R40, R38 ;  /* 0x0000002628367228 */ /* 0x000fe40000000000 */
[----:B------:R-:W-:Y:S02]  /*2a80*/  DADD R46, R46, -R48 ;  /* 0x000000002e2e7229 */ /* 0x000fe40000000830 */
[----:B------:R-:W-:Y:S02]  /*2a90*/  DMUL R58, R24, R34 ;  /* 0x00000022183a7228 */ /* 0x000fe40000000000 */
[----:B------:R-:W-:Y:S02]  /*2aa0*/  DMUL R56, R44, R66 ;  /* 0x000000422c387228 */ /* 0x000fe40000000000 */
[----:B------:R-:W-:-:S02]  /*2ab0*/  DFMA R54, R22, R34, -R54 ;  /* 0x000000221636722b */ /* 0x000fc40000000836 */
[----:B------:R-:W-:Y:S02]  /*2ac0*/  DADD R50, R50, -R42 ;  /* 0x0000000032327229 */ /* 0x000fe4000000082a */
[----:B------:R-:W-:-:S04]  /*2ad0*/  DFMA R58, R40, R36, -R58 ;  /* 0x00000024283a722b */ /* 0x000fc8000000083a */
[----:B------:R-:W-:-:S08]  /*2ae0*/  DFMA R56, R46, R54, R56 ;  /* 0x000000362e38722b */ /* 0x000fd00000000038 */
[----:B------:R-:W-:-:S08]  /*2af0*/  DFMA R56, R50, R58, R56 ;  /* 0x0000003a3238722b */ /* 0x000fd00000000038 */
[----:B------:R-:W-:-:S14]  /*2b00*/  DSETP.GEU.AND P0, PT, |R56|, UR4, PT ;  /* 0x0000000438007e2a */ /* 0x000fdc000bf0e200 */
[----:B------:R-:W-:Y:S05]  /*2b10*/  @!P0 BRA `(.L_x_66) ;  /* 0x00000004002c8947 */ /* 0x000fea0003800000 */
[----:B------:R-:W0:Y:S01]  /*2b20*/  MUFU.RCP64H R63, R57 ;  /* 0x00000039003f7308 */ /* 0x000e220000001800 */
[----:B------:R-:W1:Y:S01]  /*2b30*/  LDCU.128 UR16, c[0x0][0x3c0] ;  /* 0x00007800ff1077ac */ /* 0x000e620008000c00 */
[----:B------:R-:W-:Y:S01]  /*2b40*/  VIADD R62, R57, 0x300402 ;  /* 0x00300402393e7836 */ /* 0x000fe20000000000 */
[----:B------:R-:W-:Y:S01]  /*2b50*/  BSSY.RECONVERGENT B0, `(.L_x_67) ;  /* 0x0000017000007945 */ /* 0x000fe20003800200 */
[----:B------:R-:W2:Y:S03]  /*2b60*/  LDCU.64 UR4, c[0x0][0x3b8] ;  /* 0x00007700ff0477ac */ /* 0x000ea60008000a00 */
[----:B------:R-:W-:Y:S01]  /*2b70*/  FSETP.GEU.AND P0, PT, |R62|, 5.8789094863358348022e-39, PT ;  /* 0x004004023e00780b */ /* 0x000fe20003f0e200 */
[----:B0-----:R-:W-:Y:S02]  /*2b80*/  DFMA R60, -R56, R62, 1 ;  /* 0x3ff00000383c742b */ /* 0x001fe4000000013e */
[----:B-1----:R-:W-:-:S02]  /*2b90*/  DADD R52, -R52, UR16 ;  /* 0x0000001034347e29 */ /* 0x002fc40008000100 */
[----:B------:R-:W-:Y:S02]  /*2ba0*/  DADD R42, -R42, UR18 ;  /* 0x000000122a2a7e29 */ /* 0x000fe40008000100 */
[----:B--2---:R-:W-:Y:S02]  /*2bb0*/  DADD R48, -R48, UR4 ;  /* 0x0000000430307e29 */ /* 0x004fe40008000100 */
[----:B------:R-:W-:Y:S02]  /*2bc0*/  DFMA R64, R60, R60, R60 ;  /* 0x0000003c3c40722b */ /* 0x000fe4000000003c */
[----:B------:R-:W-:-:S06]  /*2bd0*/  DMUL R60, R66, R52 ;  /* 0x00000034423c7228 */ /* 0x000fcc0000000000 */
[----:B------:R-:W-:Y:S02]  /*2be0*/  DFMA R64, R62, R64, R62 ;  /* 0x000000403e40722b */ /* 0x000fe4000000003e */
[----:B------:R-:W-:-:S06]  /*2bf0*/  DFMA R54, R54, R48, R60 ;  /* 0x000000303636722b */ /* 0x000fcc000000003c */
[----:B------:R-:W-:Y:S02]  /*2c00*/  DFMA R60, -R56, R64, 1 ;  /* 0x3ff00000383c742b */ /* 0x000fe40000000140 */
[----:B------:R-:W-:-:S06]  /*2c10*/  DFMA R54, R58, R42, R54 ;  /* 0x0000002a3a36722b */ /* 0x000fcc0000000036 */
[----:B------:R-:W-:Y:S01]  /*2c20*/  DFMA R60, R64, R60, R64 ;  /* 0x0000003c403c722b */ /* 0x000fe20000000040 */
[----:B------:R-:W-:Y:S10]  /*2c30*/  @P0 BRA `(.L_x_68) ;  /* 0x0000000000200947 */ /* 0x000ff40003800000 */
        /* <DEDUP_REMOVED lines=8> */
.L_x_68:
[----:B------:R-:W-:Y:S05]  /*2cc0*/  BSYNC.RECONVERGENT B0 ;  /* 0x0000000000007941 */ /* 0x000fea0003800200 */
.L_x_67:
[----:B------:R-:W-:-:S08]  /*2cd0*/  DMUL R62, R54, R60 ;  /* 0x0000003c363e7228 */ /* 0x000fd00000000000 */
[----:B------:R-:W-:-:S06]  /*2ce0*/  DSETP.GTU.AND P0, PT, R62, 1, PT ;  /* 0x3ff000003e00742a */ /* 0x000fcc0003f0c000 */
[----:B------:R-:W-:-:S14]  /*2cf0*/  DSETP.LTU.OR P0, PT, R62, RZ, P0 ;  /* 0x000000ff3e00722a */ /* 0x000fdc0000709400 */
[----:B------:R-:W-:Y:S05]  /*2d00*/  @P0 BRA `(.L_x_66) ;  /* 0x0000000000b00947 */ /* 0x000fea0003800000 */
[----:B------:R-:W-:Y:S02]  /*2d10*/  DMUL R58, R50, R48 ;  /* 0x00000030323a7228 */ /* 0x000fe40000000000 */
[----:B------:R-:W-:-:S06]  /*2d20*/  DMUL R54, R44, R42 ;  /* 0x0000002a2c367228 */ /* 0x000fcc0000000000 */
[C---:B------:R-:W-:Y:S02]  /*2d30*/  DFMA R58, R46.reuse, R42, -R58 ;  /* 0x0000002a2e3a722b */ /* 0x040fe4000000083a */
[-C--:B------:R-:W-:Y:S02]  /*2d40*/  DMUL R46, R46, R52.reuse ;  /* 0x000000342e2e7228 */ /* 0x080fe40000000000 */
[----:B------:R-:W-:-:S04]  /*2d50*/  DFMA R54, R50, R52, -R54 ;  /* 0x000000343236722b */ /* 0x000fc80000000836 */
[----:B------:R-:W-:Y:S02]  /*2d60*/  DMUL R42, R58, R34 ;  /* 0x000000223a2a7228 */ /* 0x000fe40000000000 */
[----:B------:R-:W-:-:S06]  /*2d70*/  DFMA R46, R44, R48, -R46 ;  /* 0x000000302c2e722b */ /* 0x000fcc000000082e */
[----:B------:R-:W-:-:S08]  /*2d80*/  DFMA R42, R54, R36, R42 ;  /* 0x00000024362a722b */ /* 0x000fd0000000002a */
[----:B------:R-:W-:-:S08]  /*2d90*/  DFMA R42, R46, R38, R42 ;  /* 0x000000262e2a722b */ /* 0x000fd0000000002a */
[----:B------:R-:W-:-:S08]  /*2da0*/  DMUL R42, R42, R60 ;  /* 0x0000003c2a2a7228 */ /* 0x000fd00000000000 */
[----:B------:R-:W-:-:S08]  /*2db0*/  DADD R44, R62, R42 ;  /* 0x000000003e2c7229 */ /* 0x000fd0000000002a */
[----:B------:R-:W-:-:S06]  /*2dc0*/  DSETP.GTU.AND P0, PT, R44, 1, PT ;  /* 0x3ff000002c00742a */ /* 0x000fcc0003f0c000 */
[----:B------:R-:W-:-:S14]  /*2dd0*/  DSETP.LTU.OR P0, PT, R42, RZ, P0 ;  /* 0x000000ff2a00722a */ /* 0x000fdc0000709400 */
[----:B------:R-:W-:Y:S05]  /*2de0*/  @P0 BRA `(.L_x_66) ;  /* 0x0000000000780947 */ /* 0x000fea0003800000 */
[----:B------:R-:W0:Y:S01]  /*2df0*/  MUFU.RCP64H R43, R57 ;  /* 0x00000039002b7308 */ /* 0x000e220000001800 */
[----:B------:R-:W-:Y:S01]  /*2e00*/  IMAD.MOV.U32 R42, RZ, RZ, 0x1 ;  /* 0x00000001ff2a7424 */ /* 0x000fe200078e00ff */
[----:B------:R-:W-:Y:S01]  /*2e10*/  DMUL R40, R40, R58 ;  /* 0x0000003a28287228 */ /* 0x000fe20000000000 */
[----:B------:R-:W-:Y:S07]  /*2e20*/  BSSY.RECONVERGENT B3, `(.L_x_69) ;  /* 0x0000011000037945 */ /* 0x000fee0003800200 */
[----:B------:R-:W-:-:S02]  /*2e30*/  DFMA R40, R24, R54, R40 ;  /* 0x000000361828722b */ /* 0x000fc40000000028 */
[----:B0-----:R-:W-:-:S06]  /*2e40*/  DFMA R44, -R56, R42, 1 ;  /* 0x3ff00000382c742b */ /* 0x001fcc000000012a */
[----:B------:R-:W-:Y:S02]  /*2e50*/  DFMA R58, R22, R46, R40 ;  /* 0x0000002e163a722b */ /* 0x000fe40000000028 */
[----:B------:R-:W-:-:S08]  /*2e60*/  DFMA R44, R44, R44, R44 ;  /* 0x0000002c2c2c722b */ /* 0x000fd0000000002c */
[----:B------:R-:W-:Y:S01]  /*2e70*/  FSETP.GEU.AND P2, PT, |R59|, 6.5827683646048100446e-37, PT ;  /* 0x036000003b00780b */ /* 0x000fe20003f4e200 */
[----:B------:R-:W-:-:S08]  /*2e80*/  DFMA R44, R42, R44, R42 ;  /* 0x0000002c2a2c722b */ /* 0x000fd0000000002a */
[----:B------:R-:W-:-:S08]  /*2e90*/  DFMA R24, -R56, R44, 1 ;  /* 0x3ff000003818742b */ /* 0x000fd0000000012c */
[----:B------:R-:W-:-:S08]  /*2ea0*/  DFMA R24, R44, R24, R44 ;  /* 0x000000182c18722b */ /* 0x000fd0000000002c */
[----:B------:R-:W-:-:S08]  /*2eb0*/  DMUL R70, R58, R24 ;  /* 0x000000183a467228 */ /* 0x000fd00000000000 */
[----:B------:R-:W-:-:S08]  /*2ec0*/  DFMA R22, -R56, R70, R58 ;  /* 0x000000463816722b */ /* 0x000fd0000000013a */
[----:B------:R-:W-:-:S10]  /*2ed0*/  DFMA R70, R24, R22, R70 ;  /* 0x000000161846722b */ /* 0x000fd40000000046 */
[----:B------:R-:W-:-:S05]  /*2ee0*/  FFMA R21, RZ, R57, R71 ;  /* 0x00000039ff157223 */ /* 0x000fca0000000047 */
[----:B------:R-:W-:-:S13]  /*2ef0*/  FSETP.GT.AND P0, PT, |R21|, 1.469367938527859385e-39, PT ;  /* 0x001000001500780b */ /* 0x000fda0003f04200 */
[----:B------:R-:W-:Y:S05]  /*2f00*/  @P0 BRA P2, `(.L_x_70) ;  /* 0x0000000000080947 */ /* 0x000fea0001000000 */
[----:B------:R-:W-:-:S07]  /*2f10*/  MOV R82, 0x2f30 ;  /* 0x00002f3000527802 */ /* 0x000fce0000000f00 */
[----:B------:R-:W-:Y:S05]  /*2f20*/  CALL.REL.NOINC `($__internal_1_$__cuda_sm20_div_rn_f64_full) ;  /* 0x00000014006c7944 */ /* 0x000fea0003c00000 */
.L_x_70:
[----:B------:R-:W-:Y:S05]  /*2f30*/  BSYNC.RECONVERGENT B3 ;  /* 0x0000000000037941 */ /* 0x000fea0003800200 */
.L_x_69:
[----:B------:R-:W-:-:S14]  /*2f40*/  DSETP.GE.AND P2, PT, R70, RZ, PT ;  /* 0x000000ff4600722a */ /* 0x000fdc0003f46000 */
[----:B------:R-:W0:Y:S01]  /*2f50*/  @P2 LDC R22, c[0x0][0x388] ;  /* 0x0000e200ff162b82 */ /* 0x000e220000000800 */
[----:B------:R-:W-:-:S06]  /*2f60*/  @P2 DSETP.GE.AND P0, PT, R32, R70, PT ;  /* 0x000000462000222a */ /* 0x000fcc0003f06000 */
[----:B0-----:R-:W-:-:S04]  /*2f70*/  @P2 ISETP.EQ.OR P0, PT, R77, R22, P0 ;  /* 0x000000164d00220c */ /* 0x001fc80000702670 */
[----:B------:R-:W-:Y:S02]  /*2f80*/  @P2 FSEL R21, R70, R32, P0 ;  /* 0x0000002046152208 */ /* 0x000fe40000000000 */
[----:B------:R-:W-:Y:S02]  /*2f90*/  @P2 FSEL R70, R71, R33, P0 ;  /* 0x0000002147462208 */ /* 0x000fe40000000000 */
[----:B------:R-:W-:Y:S01]  /*2fa0*/  @P2 SEL R77, R0, R77, P0 ;  /* 0x0000004d004d2207 */ /* 0x000fe20000000000 */
[----:B------:R-:W-:Y:S02]  /*2fb0*/  @P2 IMAD.MOV.U32 R32, RZ, RZ, R21 ;  /* 0x000000ffff202224 */ /* 0x000fe400078e0015 */
[----:B------:R-:W-:-:S07]  /*2fc0*/  @P2 IMAD.MOV.U32 R33, RZ, RZ, R70 ;  /* 0x000000ffff212224 */ /* 0x000fce00078e0046 */
.L_x_66:
[----:B------:R-:W-:Y:S05]  /*2fd0*/  BSYNC.RECONVERGENT B2 ;  /* 0x0000000000027941 */ /* 0x000fea0003800200 */
.L_x_65:
[----:B------:R-:W-:Y:S01]  /*2fe0*/  IADD3 R18, P0, PT, R18, 0x50, RZ ;  /* 0x0000005012127810 */ /* 0x000fe20007f1e0ff */
[----:B------:R-:W-:-:S04]  /*2ff0*/  VIADD R0, R0, 0x1 ;  /* 0x0000000100007836 */ /* 0x000fc80000000000 */
[----:B------:R-:W-:Y:S01]  /*3000*/  IMAD.X R19, RZ, RZ, R19, P0 ;  /* 0x000000ffff137224 */ /* 0x000fe200000e0613 */
[----:B------:R-:W-:Y:S07]  /*3010*/  @P1 BRA `(.L_x_71) ;  /* 0xfffffff800441947 */ /* 0x000fee000383ffff */
.L_x_64:
[----:B------:R-:W0:Y:S01]  /*3020*/  LDC R0, c[0x0][0x388] ;  /* 0x0000e200ff007b82 */ /* 0x000e220000000800 */
[----:B------:R-:W-:Y:S01]  /*3030*/  BSSY.RECONVERGENT B2, `(.L_x_72) ;  /* 0x0000107000027945 */ /* 0x000fe20003800200 */
[----:B------:R-:W-:Y:S02]  /*3040*/  PRMT R76, RZ, 0x7610, R76 ;  /* 0x00007610ff4c7816 */ /* 0x000fe4000000004c */
[----:B------:R-:W-:Y:S02]  /*3050*/  PRMT R24, RZ, 0x7610, R24 ;  /* 0x00007610ff187816 */ /* 0x000fe40000000018 */
[----:B------:R-:W-:Y:S02]  /*3060*/  PRMT R25, RZ, 0x7610, R25 ;  /* 0x00007610ff197816 */ /* 0x000fe40000000019 */
[----:B0-----:R-:W-:-:S13]  /*3070*/  ISETP.NE.AND P0, PT, R77, R0, PT ;  /* 0x000000004d00720c */ /* 0x001fda0003f05270 */
[----:B------:R-:W-:Y:S05]  /*3080*/  @!P0 BRA `(.L_x_73) ;  /* 0x0000001000048947 */ /* 0x000fea0003800000 */
[----:B------:R-:W0:Y:S01]  /*3090*/  LDCU.128 UR20, c[0x0][0x3c0] ;  /* 0x00007800ff1477ac */ /* 0x000e220008000c00 */
[----:B------:R-:W-:Y:S01]  /*30a0*/  IMAD.MOV.U32 R40, RZ, RZ, 0x0 ;  /* 0x00000000ff287424 */ /* 0x000fe200078e00ff */
[----:B------:R-:W-:Y:S01]  /*30b0*/  BSSY.RECONVERGENT B0, `(.L_x_74) ;  /* 0x0000028000007945 */ /* 0x000fe20003800200 */
[----:B------:R-:W-:Y:S01]  /*30c0*/  IMAD.MOV.U32 R41, RZ, RZ, 0x3fd80000 ;  /* 0x3fd80000ff297424 */ /* 0x000fe200078e00ff */
[----:B------:R-:W1:Y:S01]  /*30d0*/  LDCU.64 UR14, c[0x0][0x3b8] ;  /* 0x00007700ff0e77ac */ /* 0x000e620008000a00 */
[----:B------:R-:W-:Y:S01]  /*30e0*/  ISETP.GE.AND P1, PT, R0, 0x1, PT ;  /* 0x000000010000780c */ /* 0x000fe20003f26270 */
[----:B------:R-:W2:Y:S01]  /*30f0*/  LDCU.128 UR16, c[0x0][0x3a0] ;  /* 0x00007400ff1077ac */ /* 0x000ea20008000c00 */
[----:B------:R-:W3:Y:S01]  /*3100*/  LDCU.64 UR4, c[0x0][0x398] ;  /* 0x00007300ff0477ac */ /* 0x000ee20008000a00 */
[C---:B0-----:R-:W-:Y:S02]  /*3110*/  DFMA R34, R32.reuse, R34, UR20 ;  /* 0x0000001420227e2b */ /* 0x041fe40008000022 */
[----:B------:R-:W-:-:S02]  /*3120*/  DFMA R38, R32, R38, UR22 ;  /* 0x0000001620267e2b */ /* 0x000fc40008000026 */
[----:B-1----:R-:W-:-:S04]  /*3130*/  DFMA R36, R32, R36, UR14 ;  /* 0x0000000e20247e2b */ /* 0x002fc80008000024 */
[----:B--2---:R-:W-:Y:S02]  /*3140*/  DADD R22, -R34, UR16 ;  /* 0x0000001022167e29 */ /* 0x004fe40008000100 */
[----:B------:R-:W-:Y:S02]  /*3150*/  DADD R24, -R38, UR18 ;  /* 0x0000001226187e29 */ /* 0x000fe40008000100 */
[----:B---3--:R-:W-:-:S04]  /*3160*/  DADD R58, -R36, UR4 ;  /* 0x00000004243a7e29 */ /* 0x008fc80008000100 */
        /* <DEDUP_REMOVED lines=22> */
[----:B------:R-:W-:Y:S02]  /*32d0*/  IMAD.MOV.U32 R41, RZ, RZ, R47 ;  /* 0x000000ffff297224 */ /* 0x000fe400078e002f */
[----:B------:R-:W-:Y:S02]  /*32e0*/  IMAD.MOV.U32 R42, RZ, RZ, R48 ;  /* 0x000000ffff2a7224 */ /* 0x000fe400078e0030 */
[----:B------:R-:W-:-:S02]  /*32f0*/  IMAD.MOV.U32 R43, RZ, RZ, R49 ;  /* 0x000000ffff2b7224 */ /* 0x000fc400078e0031 */
[----:B------:R-:W-:Y:S02]  /*3300*/  IMAD.MOV.U32 R46, RZ, RZ, R18 ;  /* 0x000000ffff2e7224 */ /* 0x000fe400078e0012 */
[----:B------:R-:W-:-:S07]  /*3310*/  IMAD.MOV.U32 R47, RZ, RZ, R45 ;  /* 0x000000ffff2f7224 */ /* 0x000fce00078e002d */
[----:B------:R-:W-:Y:S05]  /*3320*/  CALL.REL.NOINC `($__internal_2_$__cuda_sm20_dsqrt_rn_f64_mediumpath_v1) ;  /* 0x0000001400d47944 */ /* 0x000fea0003c00000 */
.L_x_75:
[----:B------:R-:W-:Y:S05]  /*3330*/  BSYNC.RECONVERGENT B0 ;  /* 0x0000000000007941 */ /* 0x000fea0003800200 */
.L_x_74:
        /* <DEDUP_REMOVED lines=21> */
.L_x_77:
[----:B------:R-:W-:Y:S05]  /*3490*/  BSYNC.RECONVERGENT B3 ;  /* 0x0000000000037941 */ /* 0x000fea0003800200 */
.L_x_76:
        /* <DEDUP_REMOVED lines=23> */
.L_x_79:
[----:B------:R-:W-:Y:S05]  /*3610*/  BSYNC.RECONVERGENT B3 ;  /* 0x0000000000037941 */ /* 0x000fea0003800200 */
.L_x_78:
        /* <DEDUP_REMOVED lines=23> */
.L_x_81:
[----:B------:R-:W-:Y:S05]  /*3790*/  BSYNC.RECONVERGENT B3 ;  /* 0x0000000000037941 */ /* 0x000fea0003800200 */
.L_x_80:
[----:B------:R-:W-:Y:S05]  /*37a0*/  @!P1 BRA `(.L_x_82) ;  /* 0x00000008000c9947 */ /* 0x000fea0003800000 */
[----:B------:R-:W-:-:S07]  /*37b0*/  IMAD.MOV.U32 R0, RZ, RZ, RZ ;  /* 0x000000ffff007224 */ /* 0x000fce00078e00ff */
.L_x_91:
[----:B------:R-:W0:Y:S02]  /*37c0*/  LDC.64 R50, c[0x0][0x380] ;  /* 0x0000e000ff327b82 */ /* 0x000e240000000a00 */
[----:B0-----:R-:W-:-:S05]  /*37d0*/  IMAD.WIDE.U32 R50, R0, 0x50, R50 ;  /* 0x0000005000327825 */ /* 0x001fca00078e0032 */
        /* <DEDUP_REMOVED lines=8> */
[----:B------:R0:W5:Y:S01]  /*3860*/  LDG.E.64 R64, desc[UR10][R50.64+0x28] ;  /* 0x0000280a32407981 */ /* 0x000162000c1e1b00 */
[----:B------:R-:W-:Y:S01]  /*3870*/  UMOV UR4, 0xd9d7bdbb ;  /* 0xd9d7bdbb00047882 */ /* 0x000fe20000000000 */
[----:B------:R-:W-:Y:S01]  /*3880*/  UMOV UR5, 0x3ddb7cdf ;  /* 0x3ddb7cdf00057882 */ /* 0x000fe20000000000 */
[----:B------:R-:W-:Y:S01]  /*3890*/  BSSY.RELIABLE B3, `(.L_x_83) ;  /* 0x0000070000037945 */ /* 0x000fe20003800100 */
        /* <DEDUP_REMOVED lines=9> */
[----:B0-----:R-:W-:Y:S02]  /*3930*/  DMUL R50, R48, R24 ;  /* 0x0000001830327228 */ /* 0x001fe40000000000 */
        /* <DEDUP_REMOVED lines=8> */
[----:B------:R-:W-:Y:S01]  /*39c0*/  IMAD.MOV.U32 R58, RZ, RZ, 0x1 ;  /* 0x00000001ff3a7424 */ /* 0x000fe200078e00ff */
[----:B------:R-:W-:Y:S01]  /*39d0*/  DADD R66, R34, -R66 ;  /* 0x0000000022427229 */ /* 0x000fe20000000842 */
[----:B------:R-:W-:Y:S01]  /*39e0*/  BSSY.RECONVERGENT B4, `(.L_x_85) ;  /* 0x0000018000047945 */ /* 0x000fe20003800200 */
[----:B------:R-:W-:Y:S02]  /*39f0*/  DADD R52, R36, -R52 ;  /* 0x0000000024347229 */ /* 0x000fe40000000834 */
[----:B------:R-:W-:-:S04]  /*3a00*/  DADD R68, R38, -R68 ;  /* 0x0000000026447229 */ /* 0x000fc80000000844 */
[----:B------:R-:W-:Y:S02]  /*3a10*/  DMUL R24, R24, R66 ;  /* 0x0000004218187228 */ /* 0x000fe40000000000 */
[----:B0-----:R-:W-:-:S06]  /*3a20*/  DFMA R60, -R50, R58, 1 ;  /* 0x3ff00000323c742b */ /* 0x001fcc000000013a */
[----:B------:R-:W-:Y:S02]  /*3a30*/  DFMA R24, R54, R52, R24 ;  /* 0x000000343618722b */ /* 0x000fe40000000018 */
[----:B------:R-:W-:-:S08]  /*3a40*/  DFMA R60, R60, R60, R60 ;  /* 0x0000003c3c3c722b */ /* 0x000fd0000000003c */
[----:B------:R-:W-:Y:S02]  /*3a50*/  DFMA R60, R58, R60, R58 ;  /* 0x0000003c3a3c722b */ /* 0x000fe4000000003a */
[----:B------:R-:W-:-:S06]  /*3a60*/  DFMA R58, R56, R68, R24 ;  /* 0x00000044383a722b */ /* 0x000fcc0000000018 */
[----:B------:R-:W-:-:S04]  /*3a70*/  DFMA R54, -R50, R60, 1 ;  /* 0x3ff000003236742b */ /* 0x000fc8000000013c */
[----:B------:R-:W-:-:S04]  /*3a80*/  FSETP.GEU.AND P1, PT, |R59|, 6.5827683646048100446e-37, PT ;  /* 0x036000003b00780b */ /* 0x000fc80003f2e200 */
[----:B------:R-:W-:-:S08]  /*3a90*/  DFMA R54, R60, R54, R60 ;  /* 0x000000363c36722b */ /* 0x000fd0000000003c */
[----:B------:R-:W-:-:S08]  /*3aa0*/  DMUL R24, R58, R54 ;  /* 0x000000363a187228 */ /* 0x000fd00000000000 */
[----:B------:R-:W-:-:S08]  /*3ab0*/  DFMA R56, -R50, R24, R58 ;  /* 0x000000183238722b */ /* 0x000fd0000000013a */
        /* <DEDUP_REMOVED lines=10> */
.L_x_86:
[----:B------:R-:W-:Y:S05]  /*3b60*/  BSYNC.RECONVERGENT B4 ;  /* 0x0000000000047941 */ /* 0x000fea0003800200 */
.L_x_85:
[----:B------:R-:W-:-:S06]  /*3b70*/  DSETP.GTU.AND P0, PT, R24, 1, PT ;  /* 0x3ff000001800742a */ /* 0x000fcc0003f0c000 */
[----:B------:R-:W-:-:S14]  /*3b80*/  DSETP.LTU.OR P0, PT, R24, RZ, P0 ;  /* 0x000000ff1800722a */ /* 0x000fdc0000709400 */
[----:B------:R-:W-:Y:S05]  /*3b90*/  @P0 BRA `(.L_x_84) ;  /* 0x0000000000fc0947 */ /* 0x000fea0003800000 */
[----:B------:R-:W0:Y:S01]  /*3ba0*/  MUFU.RCP64H R59, R51 ;  /* 0x00000033003b7308 */ /* 0x000e220000001800 */
[----:B------:R-:W-:Y:S01]  /*3bb0*/  IMAD.MOV.U32 R58, RZ, RZ, 0x1 ;  /* 0x00000001ff3a7424 */ /* 0x000fe200078e00ff */
[----:B------:R-:W-:Y:S01]  /*3bc0*/  DMUL R56, R64, R52 ;  /* 0x0000003440387228 */ /* 0x000fe20000000000 */
[----:B------:R-:W-:Y:S01]  /*3bd0*/  BSSY.RECONVERGENT B4, `(.L_x_87) ;  /* 0x0000019000047945 */ /* 0x000fe20003800200 */
[----:B------:R-:W-:-:S06]  /*3be0*/  DMUL R54, R48, R68 ;  /* 0x0000004430367228 */ /* 0x000fcc0000000000 */
[C---:B------:R-:W-:Y:S02]  /*3bf0*/  DFMA R68, R62.reuse, R68, -R56 ;  /* 0x000000443e44722b */ /* 0x040fe40000000838 */
[-C--:B------:R-:W-:Y:S02]  /*3c00*/  DMUL R62, R62, R66.reuse ;  /* 0x000000423e3e7228 */ /* 0x080fe40000000000 */
[----:B------:R-:W-:Y:S02]  /*3c10*/  DFMA R64, R64, R66, -R54 ;  /* 0x000000424040722b */ /* 0x000fe40000000836 */
[----:B0-----:R-:W-:Y:S02]  /*3c20*/  DFMA R60, -R50, R58, 1 ;  /* 0x3ff00000323c742b */ /* 0x001fe4000000013a */
[----:B------:R-:W-:Y:S02]  /*3c30*/  DMUL R54, R68, R20 ;  /* 0x0000001444367228 */ /* 0x000fe40000000000 */
[----:B------:R-:W-:-:S04]  /*3c40*/  DFMA R48, R48, R52, -R62 ;  /* 0x000000343030722b */ /* 0x000fc8000000083e */
[----:B------:R-:W-:Y:S02]  /*3c50*/  DFMA R60, R60, R60, R60 ;  /* 0x0000003c3c3c722b */ /* 0x000fe4000000003c */
[----:B------:R-:W-:-:S06]  /*3c60*/  DFMA R54, R64, R18, R54 ;  /* 0x000000124036722b */ /* 0x000fcc0000000036 */
        /* <DEDUP_REMOVED lines=15> */
.L_x_88:
[----:B------:R-:W-:Y:S05]  /*3d60*/  BSYNC.RECONVERGENT B4 ;  /* 0x0000000000047941 */ /* 0x000fea0003800200 */
.L_x_87:
[----:B------:R-:W-:-:S08]  /*3d70*/  DADD R24, R70, R24 ;  /* 0x0000000046187229 */ /* 0x000fd00000000018 */
[----:B------:R-:W-:-:S06]  /*3d80*/  DSETP.GTU.AND P0, PT, R24, 1, PT ;  /* 0x3ff000001800742a */ /* 0x000fcc0003f0c000 */
[----:B------:R-:W-:-:S14]  /*3d90*/  DSETP.LTU.OR P0, PT, R70, RZ, P0 ;  /* 0x000000ff4600722a */ /* 0x000fdc0000709400 */
[----:B------:R-:W-:Y:S05]  /*3da0*/  @P0 BRA `(.L_x_84) ;  /* 0x0000000000780947 */ /* 0x000fea0003800000 */
[----:B------:R-:W0:Y:S01]  /*3db0*/  MUFU.RCP64H R25, R51 ;  /* 0x0000003300197308 */ /* 0x000e220000001800 */
[----:B------:R-:W-:Y:S01]  /*3dc0*/  MOV R24, 0x1 ;  /* 0x0000000100187802 */ /* 0x000fe20000000f00 */
        /* <DEDUP_REMOVED lines=20> */
.L_x_90:
[----:B------:R-:W-:Y:S05]  /*3f10*/  BSYNC.RECONVERGENT B4 ;  /* 0x0000000000047941 */ /* 0x000fea0003800200 */
.L_x_89:
[----:B------:R-:W-:Y:S01]  /*3f20*/  DSETP.GE.AND P0, PT, R40, R70, PT ;  /* 0x000000462800722a */ /* 0x000fe20003f06000 */
[----:B------:R-:W-:Y:S02]  /*3f30*/  ISETP.NE.AND P1, PT, R0, R77, PT ;  /* 0x0000004d0000720c */ /* 0x000fe40003f25270 */
[----:B------:R-:W-:Y:S02]  /*3f40*/  PRMT R24, RZ, 0x7610, R24 ;  /* 0x00007610ff187816 */ /* 0x000fe40000000018 */
[----:B------:R-:W-:Y:S01]  /*3f50*/  PRMT R25, RZ, 0x7610, R25 ;  /* 0x00007610ff197816 */ /* 0x000fe20000000019 */
[----:B------:R-:W-:-:S14]  /*3f60*/  DSETP.GT.AND P0, PT, R70, RZ, P0 ;  /* 0x000000ff4600722a */ /* 0x000fdc0000704000 */
[----:B------:R-:W-:Y:S05]  /*3f70*/  @P0 BREAK.RELIABLE P1, B3 ;  /* 0x0000000000030942 */ /* 0x000fea0000800100 */
[----:B------:R-:W-:Y:S05]  /*3f80*/  @P0 BRA P1, `(.L_x_73) ;  /* 0x0000000000440947 */ /* 0x000fea0000800000 */
.L_x_84:
[----:B------:R-:W-:Y:S05]  /*3f90*/  BSYNC.RELIABLE B3 ;  /* 0x0000000000037941 */ /* 0x000fea0003800100 */
.L_x_83:
[----:B------:R-:W0:Y:S01]  /*3fa0*/  LDCU UR4, c[0x0][0x388] ;  /* 0x00007100ff0477ac */ /* 0x000e220008000800 */
[----:B------:R-:W-:-:S05]  /*3fb0*/  VIADD R0, R0, 0x1 ;  /* 0x0000000100007836 */ /* 0x000fca0000000000 */
[----:B0-----:R-:W-:-:S13]  /*3fc0*/  ISETP.NE.AND P0, PT, R0, UR4, PT ;  /* 0x0000000400007c0c */ /* 0x001fda000bf05270 */
[----:B------:R-:W-:Y:S05]  /*3fd0*/  @P0 BRA `(.L_x_91) ;  /* 0xfffffff400f80947 */ /* 0x000fea000383ffff */
.L_x_82:
[----:B------:R-:W0:Y:S02]  /*3fe0*/  LDC.64 R18, c[0x0][0x380] ;  /* 0x0000e000ff127b82 */ /* 0x000e240000000a00 */
[----:B0-----:R-:W-:-:S06]  /*3ff0*/  IMAD.WIDE R18, R77, 0x50, R18 ;  /* 0x000000504d127825 */ /* 0x001fcc00078e0212 */
[----:B------:R-:W2:Y:S01]  /*4000*/  LDG.E R18, desc[UR10][R18.64+0x48] ;  /* 0x0000480a12127981 */ /* 0x000ea2000c1e1900 */
[----:B------:R-:W-:Y:S02]  /*4010*/  UPRMT UR4, UR12, 0x7771, URZ ;  /* 0x000077710c047896 */ /* 0x000fe400080000ff */
[----:B------:R-:W-:Y:S02]  /*4020*/  UPRMT UR5, UR12, 0x7772, URZ ;  /* 0x000077720c057896 */ /* 0x000fe400080000ff */
[----:B------:R-:W-:Y:S01]  /*4030*/  ULOP3.LUT UR9, UR12, 0xff, URZ, 0xc0, !UPT ;  /* 0x000000ff0c097892 */ /* 0x000fe2000f8ec0ff */
[C---:B--2---:R-:W-:Y:S02]  /*4040*/  PRMT R25, R18.reuse, 0x7772, RZ ;  /* 0x0000777212197816 */ /* 0x044fe400000000ff */
[C---:B------:R-:W-:Y:S02]  /*4050*/  PRMT R24, R18.reuse, 0x7771, RZ ;  /* 0x0000777112187816 */ /* 0x040fe400000000ff */
[----:B------:R-:W-:Y:S01]  /*4060*/  LOP3.LUT R76, R18, 0xff, RZ, 0xc0, !PT ;  /* 0x000000ff124c7812 */ /* 0x000fe200078ec0ff */
[----:B------:R-:W-:-:S02]  /*4070*/  IMAD R25, R25, UR5, RZ ;  /* 0x0000000519197c24 */ /* 0x000fc4000f8e02ff */
[----:B------:R-:W-:Y:S02]  /*4080*/  IMAD R24, R24, UR4, RZ ;  /* 0x0000000418187c24 */ /* 0x000fe4000f8e02ff */
[----:B------:R-:W-:-:S07]  /*4090*/  IMAD R76, R76, UR9, RZ ;  /* 0x000000094c4c7c24 */ /* 0x000fce000f8e02ff */
.L_x_73:
[----:B------:R-:W-:Y:S05]  /*40a0*/  BSYNC.RECONVERGENT B2 ;  /* 0x0000000000027941 */ /* 0x000fea0003800200 */
.L_x_72:
[----:B------:R-:W0:Y:S01]  /*40b0*/  LDCU.64 UR14, c[0x0][0x3e8] ;  /* 0x00007d00ff0e77ac */ /* 0x000e220008000a00 */
[----:B------:R-:W1:Y:S01]  /*40c0*/  LDC.64 R18, c[0x0][0x390] ;  /* 0x0000e400ff127b82 */ /* 0x000e620000000a00 */
[----:B------:R-:W-:Y:S01]  /*40d0*/  LOP3.LUT R0, RZ, R78, RZ, 0x33, !PT ;  /* 0x0000004eff007212 */ /* 0x000fe200078e33ff */
[----:B------:R-:W2:Y:S01]  /*40e0*/  LDCU UR4, c[0x0][0x364] ;  /* 0x00006c80ff0477ac */ /* 0x000ea20008000800 */
[----:B------:R-:W-:Y:S02]  /*40f0*/  LOP3.LUT R76, R76, 0xffff, RZ, 0xc0, !PT ;  /* 0x0000ffff4c4c7812 */ /* 0x000fe400078ec0ff */
[----:B------:R-:W-:Y:S01]  /*4100*/  LOP3.LUT R23, R24, 0xffff, RZ, 0xc0, !PT ;  /* 0x0000ffff18177812 */ /* 0x000fe200078ec0ff */
[----:B------:R-:W-:Y:S02]  /*4110*/  UMOV UR5, 0x3340 ;  /* 0x0000334000057882 */ /* 0x000fe40000000000 */
[----:B------:R-:W2:Y:S01]  /*4120*/  LDC R35, c[0x0][0x374] ;  /* 0x0000dd00ff237b82 */ /* 0x000ea20000000800 */
[----:B------:R-:W-:-:S02]  /*4130*/  LOP3.LUT R25, R25, 0xffff, RZ, 0xc0, !PT ;  /* 0x0000ffff19197812 */ /* 0x000fc400078ec0ff */
[----:B------:R-:W-:Y:S01]  /*4140*/  PRMT R23, R76, 0x3340, R23 ;  /* 0x000033404c177816 */ /* 0x000fe20000000017 */
[----:B0-----:R-:W-:Y:S02]  /*4150*/  VIADD R21, R0, UR15 ;  /* 0x0000000f00157c36 */ /* 0x001fe40008000000 */
[----:B------:R-:W-:Y:S02]  /*4160*/  IMAD.U32 R0, RZ, RZ, UR5 ;  /* 0x00000005ff007e24 */ /* 0x000fe4000f8e00ff */
[----:B------:R-:W-:-:S03]  /*4170*/  IMAD R21, R21, UR14, R80 ;  /* 0x0000000e15157c24 */ /* 0x000fc6000f8e0250 */
[----:B------:R-:W-:Y:S01]  /*4180*/  PRMT R0, R25, R0, 0xff ;  /* 0x000000ff19007416 */ /* 0x000fe20000000000 */
[----:B-1----:R-:W-:-:S03]  /*4190*/  IMAD.WIDE R18, R21, 0x4, R18 ;  /* 0x0000000415127825 */ /* 0x002fc600078e0212 */
[----:B------:R-:W-:Y:S01]  /*41a0*/  PRMT R23, R23, 0x5410, R0 ;  /* 0x0000541017177816 */ /* 0x000fe20000000000 */
[----:B--2---:R-:W-:-:S04]  /*41b0*/  IMAD R78, R35, UR4, R78 ;  /* 0x00000004234e7c24 */ /* 0x004fc8000f8e024e */
[----:B------:R0:W-:Y:S01]  /*41c0*/  STG.E desc[UR10][R18.64], R23 ;  /* 0x0000001712007986 */ /* 0x0001e2000c10190a */
[----:B------:R-:W-:-:S13]  /*41d0*/  ISETP.GE.AND P0, PT, R78, UR15, PT ;  /* 0x0000000f4e007c0c */ /* 0x000fda000bf06270 */
[----:B0-----:R-:W-:Y:S05]  /*41e0*/  @!P0 BRA `(.L_x_92) ;  /* 0xffffffdc008c8947 */ /* 0x001fea000383ffff */
.L_x_53:
[----:B------:R-:W-:Y:S05]  /*41f0*/  BSYNC.RECONVERGENT B1 ;  /* 0x0000000000017941 */ /* 0x000fea0003800200 */
.L_x_52:
[----:B------:R-:W0:Y:S01]  /*4200*/  LDCU UR4, c[0x0][0x360] ;  /* 0x00006c00ff0477ac */ /* 0x000e220008000800 */
[----:B------:R-:W0:Y:S01]  /*4210*/  LDC R19, c[0x0][0x370] ;  /* 0x0000dc00ff137b82 */ /* 0x000e220000000800 */
[----:B------:R-:W1:Y:S01]  /*4220*/  LDCU UR5, c[0x0][0x3e8] ;  /* 0x00007d00ff0577ac */ /* 0x000e620008000800 */
[----:B0-----:R-:W-:-:S05]  /*4230*/  IMAD R80, R19, UR4, R80 ;  /* 0x0000000413507c24 */ /* 0x001fca000f8e0250 */
[----:B-1----:R-:W-:-:S13]  /*4240*/  ISETP.GE.AND P0, PT, R80, UR5, PT ;  /* 0x0000000550007c0c */ /* 0x002fda000bf06270 */
[----:B------:R-:W-:Y:S05]  /*4250*/  @!P0 BRA `(.L_x_93) ;  /* 0xffffffdc005c8947 */ /* 0x000fea000383ffff */
[----:B------:R-:W-:Y:S05]  /*4260*/  EXIT ;  /* 0x000000000000794d */ /* 0x000fea0003800000 */
        .weak           $__internal_0_$__cuda_sm20_dblrcp_rn_slowpath_v3
        .type           $__internal_0_$__cuda_sm20_dblrcp_rn_slowpath_v3,@function
        .size           $__internal_0_$__cuda_sm20_dblrcp_rn_slowpath_v3,($__internal_1_$__cuda_sm20_div_rn_f64_full - $__internal_0_$__cuda_sm20_dblrcp_rn_slowpath_v3)
$__internal_0_$__cuda_sm20_dblrcp_rn_slowpath_v3:
[----:B------:R-:W-:Y:S01]  /*4270*/  DSETP.GTU.AND P0, PT, |R58|, +INF , PT ;  /* 0x7ff000003a00742a */ /* 0x000fe20003f0c200 */
[----:B------:R-:W-:-:S13]  /*4280*/  BSSY.RECONVERGENT B3, `(.L_x_94) ;  /* 0x0000023000037945 */ /* 0x000fda0003800200 */
[----:B------:R-:W-:Y:S05]  /*4290*/  @P0 BRA `(.L_x_95) ;  /* 0x00000000007c0947 */ /* 0x000fea0003800000 */
[----:B------:R-:W-:-:S05]  /*42a0*/  LOP3.LUT R61, R59, 0x7fffffff, RZ, 0xc0, !PT ;  /* 0x7fffffff3b3d7812 */ /* 0x000fca00078ec0ff */
[----:B------:R-:W-:-:S05]  /*42b0*/  VIADD R21, R61, 0xffffffff ;  /* 0xffffffff3d157836 */ /* 0x000fca0000000000 */
[----:B------:R-:W-:-:S13]  /*42c0*/  ISETP.GE.U32.AND P0, PT, R21, 0x7fefffff, PT ;  /* 0x7fefffff1500780c */ /* 0x000fda0003f06070 */
[----:B------:R-:W-:Y:S02]  /*42d0*/  @P0 LOP3.LUT R63, R59, 0x7ff00000, RZ, 0x3c, !PT ;  /* 0x7ff000003b3f0812 */ /* 0x000fe400078e3cff */
[----:B------:R-:W-:Y:S01]  /*42e0*/  @P0 MOV R62, RZ ;  /* 0x000000ff003e0202 */ /* 0x000fe20000000f00 */
[----:B------:R-:W-:Y:S06]  /*42f0*/  @P0 BRA `(.L_x_96) ;  /* 0x00000000006c0947 */ /* 0x000fec0003800000 */
[----:B------:R-:W-:-:S13]  /*4300*/  ISETP.GE.U32.AND P0, PT, R61, 0x1000001, PT ;  /* 0x010000013d00780c */ /* 0x000fda0003f06070 */
[----:B------:R-:W-:Y:S05]  /*4310*/  @!P0 BRA `(.L_x_97) ;  /* 0x0000000000348947 */ /* 0x000fea0003800000 */
[----:B------:R-:W-:Y:S02]  /*4320*/  VIADD R63, R59, 0xc0200000 ;  /* 0xc02000003b3f7836 */ /* 0x000fe40000000000 */
[----:B------:R-:W-:Y:S02]  /*4330*/  IMAD.MOV.U32 R62, RZ, RZ, R58 ;  /* 0x000000ffff3e7224 */ /* 0x000fe400078e003a */
[----:B------:R-:W0:Y:S04]  /*4340*/  MUFU.RCP64H R65, R63 ;  /* 0x0000003f00417308 */ /* 0x000e280000001800 */
[----:B0-----:R-:W-:-:S08]  /*4350*/  DFMA R66, -R62, R64, 1 ;  /* 0x3ff000003e42742b */ /* 0x001fd00000000140 */
[----:B------:R-:W-:-:S08]  /*4360*/  DFMA R66, R66, R66, R66 ;  /* 0x000000424242722b */ /* 0x000fd00000000042 */
[----:B------:R-:W-:-:S08]  /*4370*/  DFMA R66, R64, R66, R64 ;  /* 0x000000424042722b */ /* 0x000fd00000000040 */
[----:B------:R-:W-:-:S08]  /*4380*/  DFMA R64, -R62, R66, 1 ;  /* 0x3ff000003e40742b */ /* 0x000fd00000000142 */
[----:B------:R-:W-:-:S08]  /*4390*/  DFMA R64, R66, R64, R66 ;  /* 0x000000404240722b */ /* 0x000fd00000000042 */
[----:B------:R-:W-:-:S08]  /*43a0*/  DMUL R64, R64, 2.2250738585072013831e-308 ;  /* 0x0010000040407828 */ /* 0x000fd00000000000 */
[----:B------:R-:W-:-:S08]  /*43b0*/  DFMA R58, -R58, R64, 1 ;  /* 0x3ff000003a3a742b */ /* 0x000fd00000000140 */
[----:B------:R-:W-:-:S08]  /*43c0*/  DFMA R58, R58, R58, R58 ;  /* 0x0000003a3a3a722b */ /* 0x000fd0000000003a */
[----:B------:R-:W-:Y:S01]  /*43d0*/  DFMA R62, R64, R58, R64 ;  /* 0x0000003a403e722b */ /* 0x000fe20000000040 */
[----:B------:R-:W-:Y:S10]  /*43e0*/  BRA `(.L_x_96) ;  /* 0x0000000000307947 */ /* 0x000ff40003800000 */
.L_x_97:
[----:B------:R-:W-:Y:S01]  /*43f0*/  DMUL R58, R58, 8.11296384146066816958e+31 ;  /* 0x469000003a3a7828 */ /* 0x000fe20000000000 */
[----:B------:R-:W-:-:S05]  /*4400*/  IMAD.MOV.U32 R62, RZ, RZ, R64 ;  /* 0x000000ffff3e7224 */ /* 0x000fca00078e0040 */
[----:B------:R-:W0:Y:S02]  /*4410*/  MUFU.RCP64H R63, R59 ;  /* 0x0000003b003f7308 */ /* 0x000e240000001800 */
[----:B0-----:R-:W-:-:S08]  /*4420*/  DFMA R64, -R58, R62, 1 ;  /* 0x3ff000003a40742b */ /* 0x001fd0000000013e */
[----:B------:R-:W-:-:S08]  /*4430*/  DFMA R64, R64, R64, R64 ;  /* 0x000000404040722b */ /* 0x000fd00000000040 */
[----:B------:R-:W-:-:S08]  /*4440*/  DFMA R64, R62, R64, R62 ;  /* 0x000000403e40722b */ /* 0x000fd0000000003e */
[----:B------:R-:W-:-:S08]  /*4450*/  DFMA R62, -R58, R64, 1 ;  /* 0x3ff000003a3e742b */ /* 0x000fd00000000140 */
[----:B------:R-:W-:-:S08]  /*4460*/  DFMA R62, R64, R62, R64 ;  /* 0x0000003e403e722b */ /* 0x000fd00000000040 */
[----:B------:R-:W-:Y:S01]  /*4470*/  DMUL R62, R62, 8.11296384146066816958e+31 ;  /* 0x469000003e3e7828 */ /* 0x000fe20000000000 */
[----:B------:R-:W-:Y:S10]  /*4480*/  BRA `(.L_x_96) ;  /* 0x0000000000087947 */ /* 0x000ff40003800000 */
.L_x_95:
[----:B------:R-:W-:Y:S01]  /*4490*/  LOP3.LUT R63, R59, 0x80000, RZ, 0xfc, !PT ;  /* 0x000800003b3f7812 */ /* 0x000fe200078efcff */
[----:B------:R-:W-:-:S07]  /*44a0*/  IMAD.MOV.U32 R62, RZ, RZ, R58 ;  /* 0x000000ffff3e7224 */ /* 0x000fce00078e003a */
.L_x_96:
[----:B------:R-:W-:Y:S05]  /*44b0*/  BSYNC.RECONVERGENT B3 ;  /* 0x0000000000037941 */ /* 0x000fea0003800200 */
.L_x_94:
[----:B------:R-:W-:-:S04]  /*44c0*/  IMAD.MOV.U32 R61, RZ, RZ, 0x0 ;  /* 0x00000000ff3d7424 */ /* 0x000fc800078e00ff */
[----:B------:R-:W-:Y:S05]  /*44d0*/  RET.REL.NODEC R60 `(_Z13kernel_renderP7polygoniP6uchar46VectorS1_S3_S3_iid) ;  /* 0xffffffb83cc87950 */ /* 0x000fea0003c3ffff */
        .weak           $__internal_1_$__cuda_sm20_div_rn_f64_full
        .type           $__internal_1_$__cuda_sm20_div_rn_f64_full,@function
        .size           $__internal_1_$__cuda_sm20_div_rn_f64_full,($__internal_2_$__cuda_sm20_dsqrt_rn_f64_mediumpath_v1 - $__internal_1_$__cuda_sm20_div_rn_f64_full)
$__internal_1_$__cuda_sm20_div_rn_f64_full:
[C---:B------:R-:W-:Y:S01]  /*44e0*/  FSETP.GEU.AND P0, PT, |R57|.reuse, 1.469367938527859385e-39, PT ;  /* 0x001000003900780b */ /* 0x040fe20003f0e200 */
[----:B------:R-:W-:Y:S01]  /*44f0*/  IMAD.MOV.U32 R85, RZ, RZ, 0x1ca00000 ;  /* 0x1ca00000ff557424 */ /* 0x000fe200078e00ff */
[----:B------:R-:W-:Y:S01]  /*4500*/  LOP3.LUT R54, R57, 0x800fffff, RZ, 0xc0, !PT ;  /* 0x800fffff39367812 */ /* 0x000fe200078ec0ff */
[----:B------:R-:W-:Y:S01]  /*4510*/  BSSY.RECONVERGENT B0, `(.L_x_98) ;  /* 0x0000054000007945 */ /* 0x000fe20003800200 */
[C---:B------:R-:W-:Y:S02]  /*4520*/  FSETP.GEU.AND P3, PT, |R59|.reuse, 1.469367938527859385e-39, PT ;  /* 0x001000003b00780b */ /* 0x040fe40003f6e200 */
[----:B------:R-:W-:Y:S01]  /*4530*/  LOP3.LUT R55, R54, 0x3ff00000, RZ, 0xfc, !PT ;  /* 0x3ff0000036377812 */ /* 0x000fe200078efcff */
[----:B------:R-:W-:Y:S01]  /*4540*/  IMAD.MOV.U32 R54, RZ, RZ, R56 ;  /* 0x000000ffff367224 */ /* 0x000fe200078e0038 */
[----:B------:R-:W-:Y:S02]  /*4550*/  MOV R72, 0x1 ;  /* 0x0000000100487802 */ /* 0x000fe40000000f00 */
[----:B------:R-:W-:-:S02]  /*4560*/  LOP3.LUT R83, R59, 0x7ff00000, RZ, 0xc0, !PT ;  /* 0x7ff000003b537812 */ /* 0x000fc400078ec0ff */
[----:B------:R-:W-:Y:S01]  /*4570*/  LOP3.LUT R84, R57, 0x7ff00000, RZ, 0xc0, !PT ;  /* 0x7ff0000039547812 */ /* 0x000fe200078ec0ff */
[----:B------:R-:W-:Y:S02]  /*4580*/  @!P0 DMUL R54, R56, 8.98846567431157953865e+307 ;  /* 0x7fe0000038368828 */ /* 0x000fe40000000000 */
[----:B------:R-:W-:Y:S01]  /*4590*/  IMAD.MOV.U32 R81, RZ, RZ, R83 ;  /* 0x000000ffff517224 */ /* 0x000fe200078e0053 */
[----:B------:R-:W-:Y:S01]  /*45a0*/  ISETP.GE.U32.AND P2, PT, R83, R84, PT ;  /* 0x000000545300720c */ /* 0x000fe20003f46070 */
[----:B------:R-:W-:Y:S01]  /*45b0*/  @!P3 IMAD.MOV.U32 R74, RZ, RZ, RZ ;  /* 0x000000ffff4ab224 */ /* 0x000fe200078e00ff */
[----:B------:R-:W-:Y:S01]  /*45c0*/  @!P3 LOP3.LUT R60, R57, 0x7ff00000, RZ, 0xc0, !PT ;  /* 0x7ff00000393cb812 */ /* 0x000fe200078ec0ff */
[----:B------:R-:W0:Y:S03]  /*45d0*/  MUFU.RCP64H R73, R55 ;  /* 0x0000003700497308 */ /* 0x000e260000001800 */
[----:B------:R-:W-:-:S02]  /*45e0*/  @!P3 ISETP.GE.U32.AND P4, PT, R83, R60, PT ;  /* 0x0000003c5300b20c */ /* 0x000fc40003f86070 */
[----:B------:R-:W-:Y:S02]  /*45f0*/  @!P0 LOP3.LUT R84, R55, 0x7ff00000, RZ, 0xc0, !PT ;  /* 0x7ff0000037548812 */ /* 0x000fe400078ec0ff */
[----:B------:R-:W-:-:S04]  /*4600*/  @!P3 SEL R61, R85, 0x63400000, !P4 ;  /* 0x63400000553db807 */ /* 0x000fc80006000000 */
[----:B------:R-:W-:-:S04]  /*4610*/  @!P3 LOP3.LUT R60, R61, 0x80000000, R59, 0xf8, !PT ;  /* 0x800000003d3cb812 */ /* 0x000fc800078ef83b */
[----:B------:R-:W-:Y:S01]  /*4620*/  @!P3 LOP3.LUT R75, R60, 0x100000, RZ, 0xfc, !PT ;  /* 0x001000003c4bb812 */ /* 0x000fe200078efcff */
[----:B------:R-:W-:Y:S01]  /*4630*/  IMAD.MOV.U32 R60, RZ, RZ, R58 ;  /* 0x000000ffff3c7224 */ /* 0x000fe200078e003a */
[----:B0-----:R-:W-:-:S08]  /*4640*/  DFMA R70, R72, -R54, 1 ;  /* 0x3ff000004846742b */ /* 0x001fd00000000836 */
[----:B------:R-:W-:-:S08]  /*4650*/  DFMA R70, R70, R70, R70 ;  /* 0x000000464646722b */ /* 0x000fd00000000046 */
[----:B------:R-:W-:Y:S01]  /*4660*/  DFMA R72, R72, R70, R72 ;  /* 0x000000464848722b */ /* 0x000fe20000000048 */
[----:B------:R-:W-:-:S04]  /*4670*/  SEL R71, R85, 0x63400000, !P2 ;  /* 0x6340000055477807 */ /* 0x000fc80005000000 */
[----:B------:R-:W-:-:S03]  /*4680*/  LOP3.LUT R61, R71, 0x800fffff, R59, 0xf8, !PT ;  /* 0x800fffff473d7812 */ /* 0x000fc600078ef83b */
[----:B------:R-:W-:-:S03]  /*4690*/  DFMA R70, R72, -R54, 1 ;  /* 0x3ff000004846742b */ /* 0x000fc60000000836 */
[----:B------:R-:W-:-:S05]  /*46a0*/  @!P3 DFMA R60, R60, 2, -R74 ;  /* 0x400000003c3cb82b */ /* 0x000fca000000084a */
[----:B------:R-:W-:-:S05]  /*46b0*/  DFMA R70, R72, R70, R72 ;  /* 0x000000464846722b */ /* 0x000fca0000000048 */
[----:B------:R-:W-:-:S03]  /*46c0*/  @!P3 LOP3.LUT R81, R61, 0x7ff00000, RZ, 0xc0, !PT ;  /* 0x7ff000003d51b812 */ /* 0x000fc600078ec0ff */
[----:B------:R-:W-:Y:S02]  /*46d0*/  DMUL R72, R70, R60 ;  /* 0x0000003c46487228 */ /* 0x000fe40000000000 */
[----:B------:R-:W-:-:S05]  /*46e0*/  VIADD R86, R81, 0xffffffff ;  /* 0xffffffff51567836 */ /* 0x000fca0000000000 */
[----:B------:R-:W-:Y:S01]  /*46f0*/  ISETP.GT.U32.AND P0, PT, R86, 0x7feffffe, PT ;  /* 0x7feffffe5600780c */ /* 0x000fe20003f04070 */
[----:B------:R-:W-:Y:S01]  /*4700*/  VIADD R86, R84, 0xffffffff ;  /* 0xffffffff54567836 */ /* 0x000fe20000000000 */
[----:B------:R-:W-:-:S04]  /*4710*/  DFMA R74, R72, -R54, R60 ;  /* 0x80000036484a722b */ /* 0x000fc8000000003c */
[----:B------:R-:W-:-:S04]  /*4720*/  ISETP.GT.U32.OR P0, PT, R86, 0x7feffffe, P0 ;  /* 0x7feffffe5600780c */ /* 0x000fc80000704470 */
[----:B------:R-:W-:-:S09]  /*4730*/  DFMA R74, R70, R74, R72 ;  /* 0x0000004a464a722b */ /* 0x000fd20000000048 */
[----:B------:R-:W-:Y:S05]  /*4740*/  @P0 BRA `(.L_x_99) ;  /* 0x00000000006c0947 */ /* 0x000fea0003800000 */
[----:B------:R-:W-:Y:S01]  /*4750*/  LOP3.LUT R58, R57, 0x7ff00000, RZ, 0xc0, !PT ;  /* 0x7ff00000393a7812 */ /* 0x000fe200078ec0ff */
[----:B------:R-:W-:-:S03]  /*4760*/  IMAD.MOV.U32 R72, RZ, RZ, RZ ;  /* 0x000000ffff487224 */ /* 0x000fc600078e00ff */
[CC--:B------:R-:W-:Y:S02]  /*4770*/  VIADDMNMX R59, R83.reuse, -R58.reuse, 0xb9600000, !PT ;  /* 0xb9600000533b7446 */ /* 0x0c0fe4000780093a */
[----:B------:R-:W-:Y:S02]  /*4780*/  ISETP.GE.U32.AND P0, PT, R83, R58, PT ;  /* 0x0000003a5300720c */ /* 0x000fe40003f06070 */
[----:B------:R-:W-:Y:S02]  /*4790*/  VIMNMX R58, PT, PT, R59, 0x46a00000, PT ;  /* 0x46a000003b3a7848 */ /* 0x000fe40003fe0100 */
[----:B------:R-:W-:-:S04]  /*47a0*/  SEL R85, R85, 0x63400000, !P0 ;  /* 0x6340000055557807 */ /* 0x000fc80004000000 */
[----:B------:R-:W-:-:S05]  /*47b0*/  IADD3 R58, PT, PT, -R85, R58, RZ ;  /* 0x0000003a553a7210 */ /* 0x000fca0007ffe1ff */
[----:B------:R-:W-:-:S06]  /*47c0*/  VIADD R73, R58, 0x7fe00000 ;  /* 0x7fe000003a497836 */ /* 0x000fcc0000000000 */
[----:B------:R-:W-:-:S10]  /*47d0*/  DMUL R70, R74, R72 ;  /* 0x000000484a467228 */ /* 0x000fd40000000000 */
[----:B------:R-:W-:-:S13]  /*47e0*/  FSETP.GTU.AND P0, PT, |R71|, 1.469367938527859385e-39, PT ;  /* 0x001000004700780b */ /* 0x000fda0003f0c200 */
[----:B------:R-:W-:Y:S05]  /*47f0*/  @P0 BRA `(.L_x_100) ;  /* 0x0000000000940947 */ /* 0x000fea0003800000 */
[----:B------:R-:W-:Y:S01]  /*4800*/  DFMA R54, R74, -R54, R60 ;  /* 0x800000364a36722b */ /* 0x000fe2000000003c */
[----:B------:R-:W-:-:S09]  /*4810*/  IMAD.MOV.U32 R72, RZ, RZ, RZ ;  /* 0x000000ffff487224 */ /* 0x000fd200078e00ff */
[C---:B------:R-:W-:Y:S02]  /*4820*/  FSETP.NEU.AND P0, PT, R55.reuse, RZ, PT ;  /* 0x000000ff3700720b */ /* 0x040fe40003f0d000 */
[----:B------:R-:W-:-:S04]  /*4830*/  LOP3.LUT R56, R55, 0x80000000, R57, 0x48, !PT ;  /* 0x8000000037387812 */ /* 0x000fc800078e4839 */
[----:B------:R-:W-:-:S07]  /*4840*/  LOP3.LUT R73, R56, R73, RZ, 0xfc, !PT ;  /* 0x0000004938497212 */ /* 0x000fce00078efcff */
[----:B------:R-:W-:Y:S05]  /*4850*/  @!P0 BRA `(.L_x_100) ;  /* 0x00000000007c8947 */ /* 0x000fea0003800000 */
[----:B------:R-:W-:Y:S01]  /*4860*/  IMAD.MOV R55, RZ, RZ, -R58 ;  /* 0x000000ffff377224 */ /* 0x000fe200078e0a3a */
[----:B------:R-:W-:Y:S01]  /*4870*/  IADD3 R58, PT, PT, -R58, -0x43300000, RZ ;  /* 0xbcd000003a3a7810 */ /* 0x000fe20007ffe1ff */
[----:B------:R-:W-:-:S06]  /*4880*/  IMAD.MOV.U32 R54, RZ, RZ, RZ ;  /* 0x000000ffff367224 */ /* 0x000fcc00078e00ff */
[----:B------:R-:W-:Y:S02]  /*4890*/  DFMA R54, R70, -R54, R74 ;  /* 0x800000364636722b */ /* 0x000fe4000000004a */
[----:B------:R-:W-:-:S08]  /*48a0*/  DMUL.RP R74, R74, R72 ;  /* 0x000000484a4a7228 */ /* 0x000fd00000008000 */
[----:B------:R-:W-:Y:S02]  /*48b0*/  FSETP.NEU.AND P0, PT, |R55|, R58, PT ;  /* 0x0000003a3700720b */ /* 0x000fe40003f0d200 */
[----:B------:R-:W-:Y:S02]  /*48c0*/  LOP3.LUT R55, R75, R56, RZ, 0x3c, !PT ;  /* 0x000000384b377212 */ /* 0x000fe400078e3cff */
[----:B------:R-:W-:Y:S02]  /*48d0*/  FSEL R70, R74, R70, !P0 ;  /* 0x000000464a467208 */ /* 0x000fe40004000000 */
[----:B------:R-:W-:Y:S01]  /*48e0*/  FSEL R71, R55, R71, !P0 ;  /* 0x0000004737477208 */ /* 0x000fe20004000000 */
[----:B------:R-:W-:Y:S06]  /*48f0*/  BRA `(.L_x_100) ;  /* 0x0000000000547947 */ /* 0x000fec0003800000 */
.L_x_99:
[----:B------:R-:W-:-:S14]  /*4900*/  DSETP.NAN.AND P0, PT, R58, R58, PT ;  /* 0x0000003a3a00722a */ /* 0x000fdc0003f08000 */
[----:B------:R-:W-:Y:S05]  /*4910*/  @P0 BRA `(.L_x_101) ;  /* 0x0000000000440947 */ /* 0x000fea0003800000 */
[----:B------:R-:W-:-:S14]  /*4920*/  DSETP.NAN.AND P0, PT, R56, R56, PT ;  /* 0x000000383800722a */ /* 0x000fdc0003f08000 */
[----:B------:R-:W-:Y:S05]  /*4930*/  @P0 BRA `(.L_x_102) ;  /* 0x0000000000300947 */ /* 0x000fea0003800000 */
[----:B------:R-:W-:Y:S01]  /*4940*/  ISETP.NE.AND P0, PT, R81, R84, PT ;  /* 0x000000545100720c */ /* 0x000fe20003f05270 */
[----:B------:R-:W-:Y:S01]  /*4950*/  IMAD.MOV.U32 R70, RZ, RZ, 0x0 ;  /* 0x00000000ff467424 */ /* 0x000fe200078e00ff */
[----:B------:R-:W-:-:S11]  /*4960*/  MOV R71, 0xfff80000 ;  /* 0xfff8000000477802 */ /* 0x000fd60000000f00 */
[----:B------:R-:W-:Y:S05]  /*4970*/  @!P0 BRA `(.L_x_100) ;  /* 0x0000000000348947 */ /* 0x000fea0003800000 */
[----:B------:R-:W-:Y:S02]  /*4980*/  ISETP.NE.AND P0, PT, R81, 0x7ff00000, PT ;  /* 0x7ff000005100780c */ /* 0x000fe40003f05270 */
[----:B------:R-:W-:Y:S02]  /*4990*/  LOP3.LUT R71, R59, 0x80000000, R57, 0x48, !PT ;  /* 0x800000003b477812 */ /* 0x000fe400078e4839 */
[----:B------:R-:W-:-:S13]  /*49a0*/  ISETP.EQ.OR P0, PT, R84, RZ, !P0 ;  /* 0x000000ff5400720c */ /* 0x000fda0004702670 */
[----:B------:R-:W-:Y:S01]  /*49b0*/  @P0 LOP3.LUT R54, R71, 0x7ff00000, RZ, 0xfc, !PT ;  /* 0x7ff0000047360812 */ /* 0x000fe200078efcff */
[----:B------:R-:W-:Y:S02]  /*49c0*/  @!P0 IMAD.MOV.U32 R70, RZ, RZ, RZ ;  /* 0x000000ffff468224 */ /* 0x000fe400078e00ff */
[----:B------:R-:W-:Y:S02]  /*49d0*/  @P0 IMAD.MOV.U32 R70, RZ, RZ, RZ ;  /* 0x000000ffff460224 */ /* 0x000fe400078e00ff */
[----:B------:R-:W-:Y:S01]  /*49e0*/  @P0 IMAD.MOV.U32 R71, RZ, RZ, R54 ;  /* 0x000000ffff470224 */ /* 0x000fe200078e0036 */
[----:B------:R-:W-:Y:S06]  /*49f0*/  BRA `(.L_x_100) ;  /* 0x0000000000147947 */ /* 0x000fec0003800000 */
.L_x_102:
[----:B------:R-:W-:Y:S01]  /*4a00*/  LOP3.LUT R71, R57, 0x80000, RZ, 0xfc, !PT ;  /* 0x0008000039477812 */ /* 0x000fe200078efcff */
[----:B------:R-:W-:Y:S01]  /*4a10*/  IMAD.MOV.U32 R70, RZ, RZ, R56 ;  /* 0x000000ffff467224 */ /* 0x000fe200078e0038 */
[----:B------:R-:W-:Y:S06]  /*4a20*/  BRA `(.L_x_100) ;  /* 0x0000000000087947 */ /* 0x000fec0003800000 */
.L_x_101:
[----:B------:R-:W-:Y:S01]  /*4a30*/  LOP3.LUT R71, R59, 0x80000, RZ, 0xfc, !PT ;  /* 0x000800003b477812 */ /* 0x000fe200078efcff */
[----:B------:R-:W-:-:S07]  /*4a40*/  IMAD.MOV.U32 R70, RZ, RZ, R58 ;  /* 0x000000ffff467224 */ /* 0x000fce00078e003a */
.L_x_100:
[----:B------:R-:W-:Y:S05]  /*4a50*/  BSYNC.RECONVERGENT B0 ;  /* 0x0000000000007941 */ /* 0x000fea0003800200 */
.L_x_98:
[----:B------:R-:W-:-:S04]  /*4a60*/  IMAD.MOV.U32 R83, RZ, RZ, 0x0 ;  /* 0x00000000ff537424 */ /* 0x000fc800078e00ff */
[----:B------:R-:W-:Y:S05]  /*4a70*/  RET.REL.NODEC R82 `(_Z13kernel_renderP7polygoniP6uchar46VectorS1_S3_S3_iid) ;  /* 0xffffffb452607950 */ /* 0x000fea0003c3ffff */
        .weak           $__internal_2_$__cuda_sm20_dsqrt_rn_f64_mediumpath_v1
        .type           $__internal_2_$__cuda_sm20_dsqrt_rn_f64_mediumpath_v1,@function
        .size           $__internal_2_$__cuda_sm20_dsqrt_rn_f64_mediumpath_v1,($_Z13kernel_renderP7polygoniP6uchar46VectorS1_S3_S3_iid$__internal_trig_reduction_slowpathd - $__internal_2_$__cuda_sm20_dsqrt_rn_f64_mediumpath_v1)
$__internal_2_$__cuda_sm20_dsqrt_rn_f64_mediumpath_v1:
[----:B------:R-:W-:Y:S01]  /*4a80*/  ISETP.GE.U32.AND P0, PT, R46, -0x3400000, PT ;  /* 0xfcc000002e00780c */ /* 0x000fe20003f06070 */
[----:B------:R-:W-:Y:S01]  /*4a90*/  BSSY.RECONVERGENT B3, `(.L_x_103) ;  /* 0x0000024000037945 */ /* 0x000fe20003800200 */
[----:B------:R-:W-:-:S11]  /*4aa0*/  MOV R46, R0 ;  /* 0x00000000002e7202 */ /* 0x000fd60000000f00 */
[----:B------:R-:W-:Y:S05]  /*4ab0*/  @!P0 BRA `(.L_x_104) ;  /* 0x0000000000208947 */ /* 0x000fea0003800000 */
[----:B------:R-:W-:-:S10]  /*4ac0*/  DFMA.RM R42, R42, R46, R40 ;  /* 0x0000002e2a2a722b */ /* 0x000fd40000004028 */
[----:B------:R-:W-:-:S05]  /*4ad0*/  IADD3 R40, P0, PT, R42, 0x1, RZ ;  /* 0x000000012a287810 */ /* 0x000fca0007f1e0ff */
[----:B------:R-:W-:-:S06]  /*4ae0*/  IMAD.X R41, RZ, RZ, R43, P0 ;  /* 0x000000ffff297224 */ /* 0x000fcc00000e062b */
[----:B------:R-:W-:-:S08]  /*4af0*/  DFMA.RP R20, -R42, R40, R20 ;  /* 0x000000282a14722b */ /* 0x000fd00000008114 */
[----:B------:R-:W-:-:S06]  /*4b00*/  DSETP.GT.AND P0, PT, R20, RZ, PT ;  /* 0x000000ff1400722a */ /* 0x000fcc0003f04000 */
[----:B------:R-:W-:Y:S02]  /*4b10*/  FSEL R40, R40, R42, P0 ;  /* 0x0000002a28287208 */ /* 0x000fe40000000000 */
[----:B------:R-:W-:Y:S01]  /*4b20*/  FSEL R41, R41, R43, P0 ;  /* 0x0000002b29297208 */ /* 0x000fe20000000000 */
[----:B------:R-:W-:Y:S06]  /*4b30*/  BRA `(.L_x_105) ;  /* 0x0000000000647947 */ /* 0x000fec0003800000 */
.L_x_104:
[----:B------:R-:W-:-:S14]  /*4b40*/  DSETP.NE.AND P0, PT, R20, RZ, PT ;  /* 0x000000ff1400722a */ /* 0x000fdc0003f05000 */
[----:B------:R-:W-:Y:S05]  /*4b50*/  @!P0 BRA `(.L_x_106) ;  /* 0x0000000000588947 */ /* 0x000fea0003800000 */
[----:B------:R-:W-:-:S13]  /*4b60*/  ISETP.GE.AND P0, PT, R21, RZ, PT ;  /* 0x000000ff1500720c */ /* 0x000fda0003f06270 */
[----:B------:R-:W-:Y:S02]  /*4b70*/  @!P0 IMAD.MOV.U32 R40, RZ, RZ, 0x0 ;  /* 0x00000000ff288424 */ /* 0x000fe400078e00ff */
[----:B------:R-:W-:Y:S01]  /*4b80*/  @!P0 IMAD.MOV.U32 R41, RZ, RZ, -0x80000 ;  /* 0xfff80000ff298424 */ /* 0x000fe200078e00ff */
[----:B------:R-:W-:Y:S06]  /*4b90*/  @!P0 BRA `(.L_x_105) ;  /* 0x00000000004c8947 */ /* 0x000fec0003800000 */
[----:B------:R-:W-:-:S13]  /*4ba0*/  ISETP.GT.AND P0, PT, R21, 0x7fefffff, PT ;  /* 0x7fefffff1500780c */ /* 0x000fda0003f04270 */
[----:B------:R-:W-:Y:S05]  /*4bb0*/  @P0 BRA `(.L_x_106) ;  /* 0x0000000000400947 */ /* 0x000fea0003800000 */
[----:B------:R-:W-:Y:S01]  /*4bc0*/  DMUL R20, R20, 8.11296384146066816958e+31 ;  /* 0x4690000014147828 */ /* 0x000fe20000000000 */
[----:B------:R-:W-:Y:S02]  /*4bd0*/  IMAD.MOV.U32 R40, RZ, RZ, RZ ;  /* 0x000000ffff287224 */ /* 0x000fe400078e00ff */
[----:B------:R-:W-:Y:S02]  /*4be0*/  IMAD.MOV.U32 R46, RZ, RZ, 0x0 ;  /* 0x00000000ff2e7424 */ /* 0x000fe400078e00ff */
[----:B------:R-:W-:Y:S01]  /*4bf0*/  IMAD.MOV.U32 R47, RZ, RZ, 0x3fd80000 ;  /* 0x3fd80000ff2f7424 */ /* 0x000fe200078e00ff */
[----:B------:R-:W0:Y:S02]  /*4c00*/  MUFU.RSQ64H R41, R21 ;  /* 0x0000001500297308 */ /* 0x000e240000001c00 */
[----:B0-----:R-:W-:-:S08]  /*4c10*/  DMUL R42, R40, R40 ;  /* 0x00000028282a7228 */ /* 0x001fd00000000000 */
[----:B------:R-:W-:-:S08]  /*4c20*/  DFMA R42, R20, -R42, 1 ;  /* 0x3ff00000142a742b */ /* 0x000fd0000000082a */
[----:B------:R-:W-:Y:S02]  /*4c30*/  DFMA R46, R42, R46, 0.5 ;  /* 0x3fe000002a2e742b */ /* 0x000fe4000000002e */
[----:B------:R-:W-:-:S08]  /*4c40*/  DMUL R42, R40, R42 ;  /* 0x0000002a282a7228 */ /* 0x000fd00000000000 */
[----:B------:R-:W-:-:S08]  /*4c50*/  DFMA R42, R46, R42, R40 ;  /* 0x0000002a2e2a722b */ /* 0x000fd00000000028 */
[----:B------:R-:W-:Y:S02]  /*4c60*/  DMUL R40, R20, R42 ;  /* 0x0000002a14287228 */ /* 0x000fe40000000000 */
[----:B------:R-:W-:-:S06]  /*4c70*/  IADD3 R43, PT, PT, R43, -0x100000, RZ ;  /* 0xfff000002b2b7810 */ /* 0x000fcc0007ffe0ff */
[----:B------:R-:W-:-:S08]  /*4c80*/  DFMA R46, R40, -R40, R20 ;  /* 0x80000028282e722b */ /* 0x000fd00000000014 */
[----:B------:R-:W-:-:S10]  /*4c90*/  DFMA R40, R42, R46, R40 ;  /* 0x0000002e2a28722b */ /* 0x000fd40000000028 */
[----:B------:R-:W-:Y:S01]  /*4ca0*/  VIADD R41, R41, 0xfcb00000 ;  /* 0xfcb0000029297836 */ /* 0x000fe20000000000 */
[----:B------:R-:W-:Y:S06]  /*4cb0*/  BRA `(.L_x_105) ;  /* 0x0000000000047947 */ /* 0x000fec0003800000 */
.L_x_106:
[----:B------:R-:W-:-:S11]  /*4cc0*/  DADD R40, R20, R20 ;  /* 0x0000000014287229 */ /* 0x000fd60000000014 */
.L_x_105:
[----:B------:R-:W-:Y:S05]  /*4cd0*/  BSYNC.RECONVERGENT B3 ;  /* 0x0000000000037941 */ /* 0x000fea0003800200 */
.L_x_103:
[----:B------:R-:W-:-:S04]  /*4ce0*/  IMAD.MOV.U32 R45, RZ, RZ, 0x0 ;  /* 0x00000000ff2d7424 */ /* 0x000fc800078e00ff */
[----:B------:R-:W-:Y:S05]  /*4cf0*/  RET.REL.NODEC R44 `(_Z13kernel_renderP7polygoniP6uchar46VectorS1_S3_S3_iid) ;  /* 0xffffffb02cc07950 */ /* 0x000fea0003c3ffff */
        .type           $_Z13kernel_renderP7polygoniP6uchar46VectorS1_S3_S3_iid$__internal_trig_reduction_slowpathd,@function
        .size           $_Z13kernel_renderP7polygoniP6uchar46VectorS1_S3_S3_iid$__internal_trig_reduction_slowpathd,(.L_x_118 - $_Z13kernel_renderP7polygoniP6uchar46VectorS1_S3_S3_iid$__internal_trig_reduction_slowpathd)
$_Z13kernel_renderP7polygoniP6uchar46VectorS1_S3_S3_iid$__internal_trig_reduction_slowpathd:
[----:B------:R-:W-:Y:S01]  /*4d00*/  SHF.R.U32.HI R10, RZ, 0x14, R71 ;  /* 0x00000014ff0a7819 */ /* 0x000fe20000011647 */
[----:B------:R-:W-:-:S03]  /*4d10*/  IMAD.MOV.U32 R0, RZ, RZ, RZ ;  /* 0x000000ffff007224 */ /* 0x000fc600078e00ff */
[----:B------:R-:W-:-:S04]  /*4d20*/  LOP3.LUT R2, R10, 0x7ff, RZ, 0xc0, !PT ;  /* 0x000007ff0a027812 */ /* 0x000fc800078ec0ff */
[----:B------:R-:W-:-:S13]  /*4d30*/  ISETP.NE.AND P0, PT, R2, 0x7ff, PT ;  /* 0x000007ff0200780c */ /* 0x000fda0003f05270 */
[----:B------:R-:W-:Y:S05]  /*4d40*/  @!P0 BRA `(.L_x_107) ;  /* 0x0000000800448947 */ /* 0x000fea0003800000 */
[----:B------:R-:W-:Y:S01]  /*4d50*/  VIADD R0, R2, 0xfffffc00 ;  /* 0xfffffc0002007836 */ /* 0x000fe20000000000 */
[----:B------:R-:W-:Y:S01]  /*4d60*/  BSSY.RECONVERGENT B2, `(.L_x_108) ;  /* 0x000002e000027945 */ /* 0x000fe20003800200 */
[----:B------:R-:W-:-:S03]  /*4d70*/  CS2R R16, SRZ ;  /* 0x0000000000107805 */ /* 0x000fc6000001ff00 */
[----:B------:R-:W-:Y:S02]  /*4d80*/  SHF.R.U32.HI R13, RZ, 0x6, R0 ;  /* 0x00000006ff0d7819 */ /* 0x000fe40000011600 */
[----:B------:R-:W-:Y:S02]  /*4d90*/  ISETP.GE.U32.AND P0, PT, R0, 0x80, PT ;  /* 0x000000800000780c */ /* 0x000fe40003f06070 */
[C---:B------:R-:W-:Y:S02]  /*4da0*/  IADD3 R0, PT, PT, -R13.reuse, 0x13, RZ ;  /* 0x000000130d007810 */ /* 0x040fe40007ffe1ff */
[----:B------:R-:W-:Y:S02]  /*4db0*/  IADD3 R2, PT, PT, -R13, 0xf, RZ ;  /* 0x0000000f0d027810 */ /* 0x000fe40007ffe1ff */
[----:B------:R-:W-:-:S04]  /*4dc0*/  SEL R12, R0, 0x12, P0 ;  /* 0x00000012000c7807 */ /* 0x000fc80000000000 */
[----:B------:R-:W-:-:S13]  /*4dd0*/  ISETP.GE.AND P0, PT, R2, R12, PT ;  /* 0x0000000c0200720c */ /* 0x000fda0003f06270 */
[----:B------:R-:W-:Y:S05]  /*4de0*/  @P0 BRA `(.L_x_109) ;  /* 0x0000000000940947 */ /* 0x000fea0003800000 */
[----:B------:R-:W0:Y:S01]  /*4df0*/  LDC.64 R18, c[0x0][0x358] ;  /* 0x0000d600ff127b82 */ /* 0x000e220000000a00 */
[C---:B------:R-:W-:Y:S01]  /*4e00*/  SHF.L.U64.HI R3, R70.reuse, 0xb, R71 ;  /* 0x0000000b46037819 */ /* 0x040fe20000010247 */
[----:B------:R-:W-:Y:S01]  /*4e10*/  BSSY.RECONVERGENT B3, `(.L_x_110) ;  /* 0x0000021000037945 */ /* 0x000fe20003800200 */
[----:B------:R-:W-:Y:S01]  /*4e20*/  IMAD.SHL.U32 R11, R70, 0x800, RZ ;  /* 0x00000800460b7824 */ /* 0x000fe200078e00ff */
[----:B------:R-:W-:Y:S01]  /*4e30*/  IADD3 R0, PT, PT, RZ, -R13, -R12 ;  /* 0x8000000dff007210 */ /* 0x000fe20007ffe80c */
[----:B------:R-:W-:Y:S01]  /*4e40*/  IMAD.MOV.U32 R7, RZ, RZ, R2 ;  /* 0x000000ffff077224 */ /* 0x000fe200078e0002 */
[----:B------:R-:W-:Y:S02]  /*4e50*/  MOV R6, RZ ;  /* 0x000000ff00067202 */ /* 0x000fe40000000f00 */
[----:B------:R-:W-:Y:S02]  /*4e60*/  CS2R R16, SRZ ;  /* 0x0000000000107805 */ /* 0x000fe4000001ff00 */
[----:B------:R-:W-:-:S07]  /*4e70*/  LOP3.LUT R15, R3, 0x80000000, RZ, 0xfc, !PT ;  /* 0x80000000030f7812 */ /* 0x000fce00078efcff */
.L_x_111:
[----:B------:R-:W1:Y:S01]  /*4e80*/  LDC.64 R2, c[0x4][RZ] ;  /* 0x01000000ff027b82 */ /* 0x000e620000000a00 */
[----:B0-----:R-:W-:Y:S02]  /*4e90*/  R2UR UR4, R18 ;  /* 0x00000000120472ca */ /* 0x001fe400000e0000 */
[----:B------:R-:W-:Y:S01]  /*4ea0*/  R2UR UR5, R19 ;  /* 0x00000000130572ca */ /* 0x000fe200000e0000 */
[----:B-1----:R-:W-:-:S12]  /*4eb0*/  IMAD.WIDE R2, R7, 0x8, R2 ;  /* 0x0000000807027825 */ /* 0x002fd800078e0202 */
[----:B------:R-:W2:Y:S01]  /*4ec0*/  LDG.E.64.CONSTANT R2, desc[UR4][R2.64] ;  /* 0x0000000402027981 */ /* 0x000ea2000c1e9b00 */
[----:B------:R-:W-:Y:S01]  /*4ed0*/  VIADD R0, R0, 0x1 ;  /* 0x0000000100007836 */ /* 0x000fe20000000000 */
[----:B------:R-:W-:Y:S01]  /*4ee0*/  IADD3 R7, PT, PT, R7, 0x1, RZ ;  /* 0x0000000107077810 */ /* 0x000fe20007ffe0ff */
[----:B--2---:R-:W-:-:S04]  /*4ef0*/  IMAD.WIDE.U32 R4, P2, R2, R11, R16 ;  /* 0x0000000b02047225 */ /* 0x004fc80007840010 */
[----:B------:R-:W-:Y:S02]  /*4f00*/  IMAD R9, R2, R15, RZ ;  /* 0x0000000f02097224 */ /* 0x000fe400078e02ff */
[CC--:B------:R-:W-:Y:S02]  /*4f10*/  IMAD R14, R3.reuse, R11.reuse, RZ ;  /* 0x0000000b030e7224 */ /* 0x0c0fe400078e02ff */
[----:B------:R-:W-:Y:S01]  /*4f20*/  IMAD.HI.U32 R17, R3, R11, RZ ;  /* 0x0000000b03117227 */ /* 0x000fe200078e00ff */
[----:B------:R-:W-:-:S03]  /*4f30*/  IADD3 R5, P0, PT, R9, R5, RZ ;  /* 0x0000000509057210 */ /* 0x000fc60007f1e0ff */
[----:B------:R-:W-:Y:S01]  /*4f40*/  IMAD R9, R6, 0x8, R1 ;  /* 0x0000000806097824 */ /* 0x000fe200078e0201 */
[----:B------:R-:W-:Y:S01]  /*4f50*/  IADD3 R5, P1, PT, R14, R5, RZ ;  /* 0x000000050e057210 */ /* 0x000fe20007f3e0ff */
[----:B------:R-:W-:-:S04]  /*4f60*/  IMAD.HI.U32 R14, R2, R15, RZ ;  /* 0x0000000f020e7227 */ /* 0x000fc800078e00ff */
[----:B------:R-:W-:Y:S01]  /*4f70*/  IMAD.X R2, RZ, RZ, R14, P2 ;  /* 0x000000ffff027224 */ /* 0x000fe200010e060e */
[----:B------:R1:W-:Y:S01]  /*4f80*/  STL.64 [R9], R4 ;  /* 0x0000000409007387 */ /* 0x0003e20000100a00 */
[----:B------:R-:W-:-:S03]  /*4f90*/  IMAD.HI.U32 R14, R3, R15, RZ ;  /* 0x0000000f030e7227 */ /* 0x000fc600078e00ff */
[----:B------:R-:W-:Y:S01]  /*4fa0*/  IADD3.X R2, P0, PT, R17, R2, RZ, P0, !PT ;  /* 0x0000000211027210 */ /* 0x000fe2000071e4ff */
[----:B------:R-:W-:Y:S02]  /*4fb0*/  IMAD R3, R3, R15, RZ ;  /* 0x0000000f03037224 */ /* 0x000fe400078e02ff */
[----:B------:R-:W-:-:S03]  /*4fc0*/  VIADD R6, R6, 0x1 ;  /* 0x0000000106067836 */ /* 0x000fc60000000000 */
[----:B------:R-:W-:Y:S01]  /*4fd0*/  IADD3.X R16, P1, PT, R3, R2, RZ, P1, !PT ;  /* 0x0000000203107210 */ /* 0x000fe20000f3e4ff */
[----:B------:R-:W-:Y:S01]  /*4fe0*/  IMAD.X R2, RZ, RZ, R14, P0 ;  /* 0x000000ffff027224 */ /* 0x000fe200000e060e */
[----:B------:R-:W-:-:S03]  /*4ff0*/  ISETP.NE.AND P0, PT, R0, -0xf, PT ;  /* 0xfffffff10000780c */ /* 0x000fc60003f05270 */
[----:B------:R-:W-:-:S10]  /*5000*/  IMAD.X R17, RZ, RZ, R2, P1 ;  /* 0x000000ffff117224 */ /* 0x000fd400008e0602 */
[----:B-1----:R-:W-:Y:S05]  /*5010*/  @P0 BRA `(.L_x_111) ;  /* 0xfffffffc00980947 */ /* 0x002fea000383ffff */
[----:B------:R-:W-:Y:S05]  /*5020*/  BSYNC.RECONVERGENT B3 ;  /* 0x0000000000037941 */ /* 0x000fea0003800200 */
.L_x_110:
[----:B------:R-:W-:-:S07]  /*5030*/  IMAD.MOV.U32 R2, RZ, RZ, R12 ;  /* 0x000000ffff027224 */ /* 0x000fce00078e000c */
.L_x_109:
[----:B------:R-:W-:Y:S05]  /*5040*/  BSYNC.RECONVERGENT B2 ;  /* 0x0000000000027941 */ /* 0x000fea0003800200 */
.L_x_108:
[----:B------:R-:W-:Y:S01]  /*5050*/  LOP3.LUT P0, R21, R10, 0x3f, RZ, 0xc0, !PT ;  /* 0x0000003f0a157812 */ /* 0x000fe2000780c0ff */
[----:B------:R-:W-:-:S04]  /*5060*/  IMAD.IADD R0, R13, 0x1, R2 ;  /* 0x000000010d007824 */ /* 0x000fc800078e0202 */
[----:B------:R-:W-:-:S05]  /*5070*/  IMAD.U32 R19, R0, 0x8, R1 ;  /* 0x0000000800137824 */ /* 0x000fca00078e0001 */
[----:B------:R0:W-:Y:S04]  /*5080*/  STL.64 [R19+-0x78], R16 ;  /* 0xffff881013007387 */ /* 0x0001e80000100a00 */
[----:B------:R-:W2:Y:S04]  /*5090*/  @P0 LDL.64 R6, [R1+0x8] ;  /* 0x0000080001060983 */ /* 0x000ea80000100a00 */
[----:B------:R-:W3:Y:S04]  /*50a0*/  LDL.64 R14, [R1+0x10] ;  /* 0x00001000010e7983 */ /* 0x000ee80000100a00 */
[----:B------:R-:W4:Y:S01]  /*50b0*/  LDL.64 R2, [R1+0x18] ;  /* 0x0000180001027983 */ /* 0x000f220000100a00 */
[----:B------:R-:W-:Y:S01]  /*50c0*/  @P0 LOP3.LUT R0, R21, 0x3f, RZ, 0x3c, !PT ;  /* 0x0000003f15000812 */ /* 0x000fe200078e3cff */
[----:B------:R-:W-:Y:S01]  /*50d0*/  BSSY.RECONVERGENT B2, `(.L_x_112) ;  /* 0x0000034000027945 */ /* 0x000fe20003800200 */
[----:B--2---:R-:W-:-:S02]  /*50e0*/  @P0 SHF.R.U64 R5, R6, 0x1, R7 ;  /* 0x0000000106050819 */ /* 0x004fc40000001207 */
[----:B------:R-:W-:Y:S02]  /*50f0*/  @P0 SHF.R.U32.HI R7, RZ, 0x1, R7 ;  /* 0x00000001ff070819 */ /* 0x000fe40000011607 */
[--C-:B---3--:R-:W-:Y:S02]  /*5100*/  @P0 SHF.R.U32.HI R13, RZ, 0x1, R15.reuse ;  /* 0x00000001ff0d0819 */ /* 0x108fe4000001160f */
[C---:B------:R-:W-:Y:S02]  /*5110*/  @P0 SHF.R.U64 R11, R14.reuse, 0x1, R15 ;  /* 0x000000010e0b0819 */ /* 0x040fe4000000120f */
[CC--:B------:R-:W-:Y:S02]  /*5120*/  @P0 SHF.L.U32 R9, R14.reuse, R21.reuse, RZ ;  /* 0x000000150e090219 */ /* 0x0c0fe400000006ff */
[----:B------:R-:W-:Y:S02]  /*5130*/  @P0 SHF.R.U64 R4, R5, R0, R7 ;  /* 0x0000000005040219 */ /* 0x000fe40000001207 */
[----:B------:R-:W-:-:S02]  /*5140*/  @P0 SHF.L.U64.HI R6, R14, R21, R15 ;  /* 0x000000150e060219 */ /* 0x000fc4000001020f */
[-C--:B------:R-:W-:Y:S02]  /*5150*/  @P0 SHF.R.U32.HI R5, RZ, R0.reuse, R7 ;  /* 0x00000000ff050219 */ /* 0x080fe40000011607 */
[----:B----4-:R-:W-:Y:S02]  /*5160*/  @P0 SHF.L.U32 R7, R2, R21, RZ ;  /* 0x0000001502070219 */ /* 0x010fe400000006ff */
[----:B------:R-:W-:Y:S02]  /*5170*/  @P0 SHF.R.U64 R10, R11, R0, R13 ;  /* 0x000000000b0a0219 */ /* 0x000fe4000000120d */
[----:B------:R-:W-:Y:S02]  /*5180*/  @P0 LOP3.LUT R14, R9, R4, RZ, 0xfc, !PT ;  /* 0x00000004090e0212 */ /* 0x000fe400078efcff */
[----:B------:R-:W-:Y:S02]  /*5190*/  @P0 LOP3.LUT R15, R6, R5, RZ, 0xfc, !PT ;  /* 0x00000005060f0212 */ /* 0x000fe400078efcff */
[----:B------:R-:W-:-:S02]  /*51a0*/  @P0 SHF.L.U64.HI R5, R2, R21, R3 ;  /* 0x0000001502050219 */ /* 0x000fc40000010203 */
[----:B------:R-:W-:Y:S01]  /*51b0*/  @P0 LOP3.LUT R2, R7, R10, RZ, 0xfc, !PT ;  /* 0x0000000a07020212 */ /* 0x000fe200078efcff */
[C---:B------:R-:W-:Y:S01]  /*51c0*/  IMAD.SHL.U32 R7, R14.reuse, 0x4, RZ ;  /* 0x000000040e077824 */ /* 0x040fe200078e00ff */
[----:B------:R-:W-:Y:S02]  /*51d0*/  @P0 SHF.R.U32.HI R0, RZ, R0, R13 ;  /* 0x00000000ff000219 */ /* 0x000fe4000001160d */
[----:B------:R-:W-:Y:S02]  /*51e0*/  SHF.L.U64.HI R13, R14, 0x2, R15 ;  /* 0x000000020e0d7819 */ /* 0x000fe4000001020f */
[----:B------:R-:W-:Y:S02]  /*51f0*/  @P0 LOP3.LUT R3, R5, R0, RZ, 0xfc, !PT ;  /* 0x0000000005030212 */ /* 0x000fe400078efcff */
[----:B------:R-:W-:Y:S02]  /*5200*/  SHF.L.W.U32.HI R15, R15, 0x2, R2 ;  /* 0x000000020f0f7819 */ /* 0x000fe40000010e02 */
[----:B------:R-:W-:-:S02]  /*5210*/  IADD3 RZ, P0, PT, RZ, -R7, RZ ;  /* 0x80000007ffff7210 */ /* 0x000fc40007f1e0ff */
[----:B------:R-:W-:Y:S02]  /*5220*/  LOP3.LUT R4, RZ, R13, RZ, 0x33, !PT ;  /* 0x0000000dff047212 */ /* 0x000fe400078e33ff */
[----:B------:R-:W-:Y:S02]  /*5230*/  SHF.L.W.U32.HI R0, R2, 0x2, R3 ;  /* 0x0000000202007819 */ /* 0x000fe40000010e03 */
[----:B------:R-:W-:Y:S02]  /*5240*/  LOP3.LUT R2, RZ, R15, RZ, 0x33, !PT ;  /* 0x0000000fff027212 */ /* 0x000fe400078e33ff */
[----:B------:R-:W-:Y:S02]  /*5250*/  IADD3.X R4, P0, PT, RZ, R4, RZ, P0, !PT ;  /* 0x00000004ff047210 */ /* 0x000fe4000071e4ff */
[----:B------:R-:W-:Y:S02]  /*5260*/  LOP3.LUT R5, RZ, R0, RZ, 0x33, !PT ;  /* 0x00000000ff057212 */ /* 0x000fe400078e33ff */
[----:B------:R-:W-:-:S02]  /*5270*/  IADD3.X R2, P1, PT, RZ, R2, RZ, P0, !PT ;  /* 0x00000002ff027210 */ /* 0x000fc4000073e4ff */
[----:B------:R-:W-:-:S03]  /*5280*/  ISETP.GT.U32.AND P2, PT, R15, -0x1, PT ;  /* 0xffffffff0f00780c */ /* 0x000fc60003f44070 */
[----:B------:R-:W-:Y:S01]  /*5290*/  IMAD.X R5, RZ, RZ, R5, P1 ;  /* 0x000000ffff057224 */ /* 0x000fe200008e0605 */
[----:B------:R-:W-:-:S04]  /*52a0*/  ISETP.GT.AND.EX P0, PT, R0, -0x1, PT, P2 ;  /* 0xffffffff0000780c */ /* 0x000fc80003f04320 */
[----:B------:R-:W-:Y:S02]  /*52b0*/  SEL R11, R0, R5, P0 ;  /* 0x00000005000b7207 */ /* 0x000fe40000000000 */
[----:B------:R-:W-:Y:S02]  /*52c0*/  SEL R9, R15, R2, P0 ;  /* 0x000000020f097207 */ /* 0x000fe40000000000 */
[----:B------:R-:W-:Y:S02]  /*52d0*/  ISETP.NE.U32.AND P1, PT, R11, RZ, PT ;  /* 0x000000ff0b00720c */ /* 0x000fe40003f25070 */
[----:B------:R-:W-:Y:S02]  /*52e0*/  SEL R4, R13, R4, P0 ;  /* 0x000000040d047207 */ /* 0x000fe40000000000 */
[----:B------:R-:W-:Y:S02]  /*52f0*/  SEL R2, R9, R11, !P1 ;  /* 0x0000000b09027207 */ /* 0x000fe40004800000 */
[----:B------:R-:W-:-:S04]  /*5300*/  @!P0 IADD3 R7, PT, PT, -R7, RZ, RZ ;  /* 0x000000ff07078210 */ /* 0x000fc80007ffe1ff */
[----:B------:R-:W1:Y:S02]  /*5310*/  FLO.U32 R2, R2 ;  /* 0x0000000200027300 */ /* 0x000e6400000e0000 */
[C---:B-1----:R-:W-:Y:S02]  /*5320*/  IADD3 R5, PT, PT, -R2.reuse, 0x1f, RZ ;  /* 0x0000001f02057810 */ /* 0x042fe40007ffe1ff */
[----:B------:R-:W-:-:S03]  /*5330*/  IADD3 R6, PT, PT, -R2, 0x3f, RZ ;  /* 0x0000003f02067810 */ /* 0x000fc60007ffe1ff */
[----:B------:R-:W-:-:S05]  /*5340*/  @P1 IMAD.MOV R6, RZ, RZ, R5 ;  /* 0x000000ffff061224 */ /* 0x000fca00078e0205 */
[----:B------:R-:W-:-:S13]  /*5350*/  ISETP.NE.AND P1, PT, R6, RZ, PT ;  /* 0x000000ff0600720c */ /* 0x000fda0003f25270 */
[----:B0-----:R-:W-:Y:S05]  /*5360*/  @!P1 BRA `(.L_x_113) ;  /* 0x0000000000289947 */ /* 0x001fea0003800000 */
[--C-:B------:R-:W-:Y:S02]  /*5370*/  SHF.R.U64 R5, R7, 0x1, R4.reuse ;  /* 0x0000000107057819 */ /* 0x100fe40000001204 */
[C---:B------:R-:W-:Y:S02]  /*5380*/  LOP3.LUT R2, R6.reuse, 0x3f, RZ, 0xc0, !PT ;  /* 0x0000003f06027812 */ /* 0x040fe400078ec0ff */
[----:B------:R-:W-:Y:S02]  /*5390*/  SHF.R.U32.HI R7, RZ, 0x1, R4 ;  /* 0x00000001ff077819 */ /* 0x000fe40000011604 */
[----:B------:R-:W-:Y:S02]  /*53a0*/  LOP3.LUT R4, R6, 0x3f, RZ, 0xc, !PT ;  /* 0x0000003f06047812 */ /* 0x000fe400078e0cff */
[CC--:B------:R-:W-:Y:S02]  /*53b0*/  SHF.L.U64.HI R11, R9.reuse, R2.reuse, R11 ;  /* 0x00000002090b7219 */ /* 0x0c0fe4000001020b */
[----:B------:R-:W-:-:S02]  /*53c0*/  SHF.L.U32 R9, R9, R2, RZ ;  /* 0x0000000209097219 */ /* 0x000fc400000006ff */
[-CC-:B------:R-:W-:Y:S02]  /*53d0*/  SHF.R.U64 R2, R5, R4.reuse, R7.reuse ;  /* 0x0000000405027219 */ /* 0x180fe40000001207 */
[----:B------:R-:W-:Y:S02]  /*53e0*/  SHF.R.U32.HI R4, RZ, R4, R7 ;  /* 0x00000004ff047219 */ /* 0x000fe40000011607 */
[----:B------:R-:W-:Y:S02]  /*53f0*/  LOP3.LUT R9, R9, R2, RZ, 0xfc, !PT ;  /* 0x0000000209097212 */ /* 0x000fe400078efcff */
[----:B------:R-:W-:-:S07]  /*5400*/  LOP3.LUT R11, R11, R4, RZ, 0xfc, !PT ;  /* 0x000000040b0b7212 */ /* 0x000fce00078efcff */
.L_x_113:
[----:B------:R-:W-:Y:S05]  /*5410*/  BSYNC.RECONVERGENT B2 ;  /* 0x0000000000027941 */ /* 0x000fea0003800200 */
.L_x_112:
[----:B------:R-:W-:-:S04]  /*5420*/  IMAD.WIDE.U32 R12, R9, 0x2168c235, RZ ;  /* 0x2168c235090c7825 */ /* 0x000fc800078e00ff */
[----:B------:R-:W-:Y:S01]  /*5430*/  IMAD.MOV.U32 R4, RZ, RZ, R13 ;  /* 0x000000ffff047224 */ /* 0x000fe200078e000d */
[----:B------:R-:W-:Y:S01]  /*5440*/  IADD3 RZ, P1, PT, R12, R12, RZ ;  /* 0x0000000c0cff7210 */ /* 0x000fe20007f3e0ff */
[----:B------:R-:W-:Y:S02]  /*5450*/  IMAD.MOV.U32 R5, RZ, RZ, RZ ;  /* 0x000000ffff057224 */ /* 0x000fe400078e00ff */
[----:B------:R-:W-:-:S04]  /*5460*/  IMAD.HI.U32 R2, R11, -0x36f0255e, RZ ;  /* 0xc90fdaa20b027827 */ /* 0x000fc800078e00ff */
[----:B------:R-:W-:-:S04]  /*5470*/  IMAD.WIDE.U32 R4, R9, -0x36f0255e, R4 ;  /* 0xc90fdaa209047825 */ /* 0x000fc800078e0004 */
[----:B------:R-:W-:-:S04]  /*5480*/  IMAD.WIDE.U32 R4, P2, R11, 0x2168c235, R4 ;  /* 0x2168c2350b047825 */ /* 0x000fc80007840004 */
[----:B------:R-:W-:Y:S01]  /*5490*/  IMAD R11, R11, -0x36f0255e, RZ ;  /* 0xc90fdaa20b0b7824 */ /* 0x000fe200078e02ff */
[----:B------:R-:W-:Y:S01]  /*54a0*/  IADD3.X RZ, P1, PT, R4, R4, RZ, P1, !PT ;  /* 0x0000000404ff7210 */ /* 0x000fe20000f3e4ff */
[----:B------:R-:W-:-:S03]  /*54b0*/  IMAD.X R2, RZ, RZ, R2, P2 ;  /* 0x000000ffff027224 */ /* 0x000fc600010e0602 */
[----:B------:R-:W-:-:S04]  /*54c0*/  IADD3 R5, P2, PT, R11, R5, RZ ;  /* 0x000000050b057210 */ /* 0x000fc80007f5e0ff */
[C---:B------:R-:W-:Y:S01]  /*54d0*/  ISETP.GT.U32.AND P3, PT, R5.reuse, RZ, PT ;  /* 0x000000ff0500720c */ /* 0x040fe20003f64070 */
[----:B------:R-:W-:Y:S01]  /*54e0*/  IMAD.X R2, RZ, RZ, R2, P2 ;  /* 0x000000ffff027224 */ /* 0x000fe200010e0602 */
[----:B------:R-:W-:-:S04]  /*54f0*/  IADD3.X R4, P2, PT, R5, R5, RZ, P1, !PT ;  /* 0x0000000505047210 */ /* 0x000fc80000f5e4ff */
[C---:B------:R-:W-:Y:S01]  /*5500*/  ISETP.GT.AND.EX P1, PT, R2.reuse, RZ, PT, P3 ;  /* 0x000000ff0200720c */ /* 0x040fe20003f24330 */
[----:B------:R-:W-:-:S03]  /*5510*/  IMAD.X R7, R2, 0x1, R2, P2 ;  /* 0x0000000102077824 */ /* 0x000fc600010e0602 */
[----:B------:R-:W-:Y:S02]  /*5520*/  SEL R4, R4, R5, P1 ;  /* 0x0000000504047207 */ /* 0x000fe40000800000 */
[----:B------:R-:W-:Y:S02]  /*5530*/  SEL R5, R7, R2, P1 ;  /* 0x0000000207057207 */ /* 0x000fe40000800000 */
[----:B------:R-:W-:Y:S02]  /*5540*/  IADD3 R4, P2, PT, R4, 0x1, RZ ;  /* 0x0000000104047810 */ /* 0x000fe40007f5e0ff */
[----:B------:R-:W-:Y:S02]  /*5550*/  SEL R7, RZ, 0xffffffff, !P1 ;  /* 0xffffffffff077807 */ /* 0x000fe40004800000 */
[----:B------:R-:W-:Y:S01]  /*5560*/  LOP3.LUT P1, R71, R71, 0x80000000, RZ, 0xc0, !PT ;  /* 0x8000000047477812 */ /* 0x000fe2000782c0ff */
[----:B------:R-:W-:Y:S01]  /*5570*/  IMAD.X R5, RZ, RZ, R5, P2 ;  /* 0x000000ffff057224 */ /* 0x000fe200010e0605 */
[----:B------:R-:W-:-:S02]  /*5580*/  IADD3 R2, PT, PT, R7, -R6, RZ ;  /* 0x8000000607027210 */ /* 0x000fc40007ffe0ff */
[----:B------:R-:W-:Y:S02]  /*5590*/  SHF.R.U32.HI R7, RZ, 0x1e, R3 ;  /* 0x0000001eff077819 */ /* 0x000fe40000011603 */
[----:B------:R-:W-:Y:S01]  /*55a0*/  SHF.R.U64 R4, R4, 0xa, R5 ;  /* 0x0000000a04047819 */ /* 0x000fe20000001205 */
[----:B------:R-:W-:Y:S01]  /*55b0*/  IMAD.SHL.U32 R2, R2, 0x100000, RZ ;  /* 0x0010000002027824 */ /* 0x000fe200078e00ff */
[----:B------:R-:W-:Y:S02]  /*55c0*/  LEA.HI R0, R0, R7, RZ, 0x1 ;  /* 0x0000000700007211 */ /* 0x000fe400078f08ff */
[----:B------:R-:W-:Y:S02]  /*55d0*/  IADD3 R4, P2, PT, R4, 0x1, RZ ;  /* 0x0000000104047810 */ /* 0x000fe40007f5e0ff */
[----:B------:R-:W-:Y:S01]  /*55e0*/  @!P0 LOP3.LUT R71, R71, 0x80000000, RZ, 0x3c, !PT ;  /* 0x8000000047478812 */ /* 0x000fe200078e3cff */
[----:B------:R-:W-:Y:S01]  /*55f0*/  @P1 IMAD.MOV R0, RZ, RZ, -R0 ;  /* 0x000000ffff001224 */ /* 0x000fe200078e0a00 */
[----:B------:R-:W-:-:S04]  /*5600*/  LEA.HI.X R5, R5, RZ, RZ, 0x16, P2 ;  /* 0x000000ff05057211 */ /* 0x000fc800010fb4ff */
[--C-:B------:R-:W-:Y:S02]  /*5610*/  SHF.R.U64 R4, R4, 0x1, R5.reuse ;  /* 0x0000000104047819 */ /* 0x100fe40000001205 */
[----:B------:R-:W-:Y:S02]  /*5620*/  SHF.R.U32.HI R3, RZ, 0x1, R5 ;  /* 0x00000001ff037819 */ /* 0x000fe40000011605 */
[----:B------:R-:W-:-:S04]  /*5630*/  IADD3 R70, P2, P3, RZ, RZ, R4 ;  /* 0x000000ffff467210 */ /* 0x000fc80007b5e004 */
[----:B------:R-:W-:-:S04]  /*5640*/  IADD3.X R2, PT, PT, R2, 0x3fe00000, R3, P2, P3 ;  /* 0x3fe0000002027810 */ /* 0x000fc800017e6403 */
[----:B------:R-:W-:-:S07]  /*5650*/  LOP3.LUT R71, R2, R71, RZ, 0xfc, !PT ;  /* 0x0000004702477212 */ /* 0x000fce00078efcff */
.L_x_107:
[----:B------:R-:W-:Y:S02]  /*5660*/  IMAD.MOV.U32 R9, RZ, RZ, 0x0 ;  /* 0x00000000ff097424 */ /* 0x000fe400078e00ff */
[----:B------:R-:W-:Y:S02]  /*5670*/  IMAD.MOV.U32 R2, RZ, RZ, R70 ;  /* 0x000000ffff027224 */ /* 0x000fe400078e0046 */
[----:B------:R-:W-:Y:S01]  /*5680*/  IMAD.MOV.U32 R3, RZ, RZ, R71 ;  /* 0x000000ffff037224 */ /* 0x000fe200078e0047 */
[----:B------:R-:W-:Y:S06]  /*5690*/  RET.REL.NODEC R8 `(_Z13kernel_renderP7polygoniP6uchar46VectorS1_S3_S3_iid) ;  /* 0xffffffa808587950 */ /* 0x000fec0003c3ffff */
.L_x_114:
        /* <DEDUP_REMOVED lines=14> */
.L_x_118:


//--------------------- .nv.global.init           --------------------------
	.section	.nv.global.init,"aw",@progbits
	.align	8
.nv.global.init:
	.type		__cudart_i2opi_d,@object
	.size		__cudart_i2opi_d,(.L_0 - __cudart_i2opi_d)
__cudart_i2opi_d:
        /*0000*/ 	.byte	0x08, 0x5d, 0x8d, 0x1f, 0xb1, 0x5f, 0xfb, 0x6b, 0xea, 0x92, 0x52, 0x8a, 0xf7, 0x39, 0x07, 0x3d
        /* <DEDUP_REMOVED lines=8> */
.L_0:


//--------------------- .nv.shared.reserved.0     --------------------------
	.section	.nv.shared.reserved.0,"aw",@nobits
	.weak		__nv_reservedSMEM_offset_0_alias
	.size		__nv_reservedSMEM_offset_0_alias, 0, 64
	.other		__nv_reservedSMEM_offset_0_alias,@"STO_CUDA_RESERVED_SHARED STV_DEFAULT"
__nv_reservedSMEM_offset_0_alias:
	.zero		0
	.zero		64


//--------------------- .nv.constant0._Z11kernel_ssaaiP6uchar4S0_ii --------------------------
	.section	.nv.constant0._Z11kernel_ssaaiP6uchar4S0_ii,"a",@progbits
	.sectionflags	@""
	.align	4
.nv.constant0._Z11kernel_ssaaiP6uchar4S0_ii:
	.zero		928


//--------------------- .nv.constant0._Z13kernel_renderP7polygoniP6uchar46VectorS1_S3_S3_iid --------------------------
	.section	.nv.constant0._Z13kernel_renderP7polygoniP6uchar46VectorS1_S3_S3_iid,"a",@progbits
	.sectionflags	@""
	.align	4
.nv.constant0._Z13kernel_renderP7polygoniP6uchar46VectorS1_S3_S3_iid:
	.zero		1016


//--------------------- SYMBOLS --------------------------

	.type		.nv.reservedSmem.offset0,@object
	.size		.nv.reservedSmem.offset0,0x4
